	.target	sm_100a

	.elftype	@"ET_EXEC"


//--------------------- .note.nv.tkinfo           --------------------------
	.section	.note.nv.tkinfo,"",@"SHT_NOTE"
	.sectionflags	@"SHF_NOTE_NV_TKINFO"
	.tkinfo
        /*0018*/ 	.word	0x00000002
        /*0030*/ 	.string	""
        /*0030*/ 	.string	"ptxas"
        /*0030*/ 	.string	"Cuda compilation tools, release 13.0, V13.0.88"
        /*0030*/ 	.string	"Build cuda_13.0.r13.0/compiler.36424714_0"
        /*0030*/ 	.string	"-arch sm_100a -m 64 "



//--------------------- .note.nv.cuinfo           --------------------------
	.section	.note.nv.cuinfo,"",@"SHT_NOTE"
	.sectionflags	@"SHF_NOTE_NV_CUINFO"
        /*0018*/ 	.short	0x0002
        /*001a*/ 	.short	0x0064
        /*001c*/ 	.short	0x0082
	.zero		2


//--------------------- .nv.info                  --------------------------
	.section	.nv.info,"",@"SHT_CUDA_INFO"
	.align	4


	//----- nvinfo : EIATTR_REGCOUNT
	.align		4
        /*0000*/ 	.byte	0x04, 0x2f
        /*0002*/ 	.short	(.L_19 - .L_18)
	.align		4
.L_18:
        /*0004*/ 	.word	index@(_ZN7cutlass13device_kernelINS_4gemm6kernel13GemmUniversalIN4cute5tupleIJiiiiEEENS1_10collective13CollectiveMmaINS1_35MainloopSm100TmaUmmaWarpSpecializedILi2ELi2ELi4ENS5_IJNS4_1CILi1EEESB_SB_EEEEENS5_IJNSA_ILi64EEESE_NSA_ILi128EEEEEEaNS5_IJlSB_lEEEaSH_NS4_8TiledMMAINS4_8MMA_AtomIJNS4_15SM100_MMA_S8_SSIaaiLi64ELi64ELNS4_4UMMA5MajorE0ELSM_0ELNSL_8SaturateE0EEEEEENS4_6LayoutISC_NS5_IJNSA_ILi0EEESR_SR_EEEEENS5_IJNS4_10UnderscoreESU_SU_EEEEENS4_13SM90_TMA_LOADENS4_14ComposedLayoutINS4_7SwizzleILi3ELi4ELi3EEENS4_18smem_ptr_flag_bitsILi8EEENSQ_INS5_IJNSA_ILi8EEESF_EEENS5_IJSF_SB_EEEEEEEvNS4_8identityESX_S17_vS18_EENS_8epilogue10collective18CollectiveEpilogueINS1A_23Sm100TmaWarpSpecializedILi1ELi1ELi32ELb0ELb0EEEJSG_NS5_IJNSQ_ISE_SB_EES1F_EEEaSH_aSH_NS1A_6fusion15FusionCallbacksIS1E_NS1H_17LinearCombinationIaiaiLNS_15FloatRoundStyleE2EEESG_S1G_JEEENS4_5SM1004TMEM4LOAD26SM100_TMEM_LOAD_16dp32b32xESX_NSY_INSZ_ILi2ELi4ELi3EEES12_NSQ_INS5_IJS13_SE_EEENS5_IJSE_SB_EEEEEEENS4_39AutoVectorizingCopyWithAssumedAlignmentILi128EEENS4_14SM90_TMA_STOREES1V_S1X_S1X_EEEvvEEEEvNT_6ParamsE)
        /*0008*/ 	.word	0x0000007b


	//----- nvinfo : EIATTR_FRAME_SIZE
	.align		4
.L_19:
        /*000c*/ 	.byte	0x04, 0x11
        /*000e*/ 	.short	(.L_21 - .L_20)
	.align		4
.L_20:
        /*0010*/ 	.word	index@($__internal_2_$__cuda_sm10x_tcgen05_guardrail_trap_unallocated_columns_being_dealloced)
        /*0014*/ 	.word	0x00000000


	//----- nvinfo : EIATTR_FRAME_SIZE
	.align		4
.L_21:
        /*0018*/ 	.byte	0x04, 0x11
        /*001a*/ 	.short	(.L_23 - .L_22)
	.align		4
.L_22:
        /*001c*/ 	.word	index@($__internal_1_$__cuda_sm10x_tcgen05_guardrail_trap_phase_invalid_during_alloc)
        /*0020*/ 	.word	0x00000000


	//----- nvinfo : EIATTR_FRAME_SIZE
	.align		4
.L_23:
        /*0024*/ 	.byte	0x04, 0x11
        /*0026*/ 	.short	(.L_25 - .L_24)
	.align		4
.L_24:
        /*0028*/ 	.word	index@($__internal_0_$__cuda_sm10x_tcgen05_guardrail_trap_col_being_dealloced_not_returned_by_alloc)
        /*002c*/ 	.word	0x00000000


	//----- nvinfo : EIATTR_FRAME_SIZE
	.align		4
.L_25:
        /*0030*/ 	.byte	0x04, 0x11
        /*0032*/ 	.short	(.L_27 - .L_26)
	.align		4
.L_26:
        /*0034*/ 	.word	index@(_ZN7cutlass13device_kernelINS_4gemm6kernel13GemmUniversalIN4cute5tupleIJiiiiEEENS1_10collective13CollectiveMmaINS1_35MainloopSm100TmaUmmaWarpSpecializedILi2ELi2ELi4ENS5_IJNS4_1CILi1EEESB_SB_EEEEENS5_IJNSA_ILi64EEESE_NSA_ILi128EEEEEEaNS5_IJlSB_lEEEaSH_NS4_8TiledMMAINS4_8MMA_AtomIJNS4_15SM100_MMA_S8_SSIaaiLi64ELi64ELNS4_4UMMA5MajorE0ELSM_0ELNSL_8SaturateE0EEEEEENS4_6LayoutISC_NS5_IJNSA_ILi0EEESR_SR_EEEEENS5_IJNS4_10UnderscoreESU_SU_EEEEENS4_13SM90_TMA_LOADENS4_14ComposedLayoutINS4_7SwizzleILi3ELi4ELi3EEENS4_18smem_ptr_flag_bitsILi8EEENSQ_INS5_IJNSA_ILi8EEESF_EEENS5_IJSF_SB_EEEEEEEvNS4_8identityESX_S17_vS18_EENS_8epilogue10collective18CollectiveEpilogueINS1A_23Sm100TmaWarpSpecializedILi1ELi1ELi32ELb0ELb0EEEJSG_NS5_IJNSQ_ISE_SB_EES1F_EEEaSH_aSH_NS1A_6fusion15FusionCallbacksIS1E_NS1H_17LinearCombinationIaiaiLNS_15FloatRoundStyleE2EEESG_S1G_JEEENS4_5SM1004TMEM4LOAD26SM100_TMEM_LOAD_16dp32b32xESX_NSY_INSZ_ILi2ELi4ELi3EEES12_NSQ_INS5_IJS13_SE_EEENS5_IJSE_SB_EEEEEEENS4_39AutoVectorizingCopyWithAssumedAlignmentILi128EEENS4_14SM90_TMA_STOREES1V_S1X_S1X_EEEvvEEEEvNT_6ParamsE)
        /*0038*/ 	.word	0x00000000


	//----- nvinfo : EIATTR_MIN_STACK_SIZE
	.align		4
.L_27:
        /*003c*/ 	.byte	0x04, 0x12
        /*003e*/ 	.short	(.L_29 - .L_28)
	.align		4
.L_28:
        /*0040*/ 	.word	index@(_ZN7cutlass13device_kernelINS_4gemm6kernel13GemmUniversalIN4cute5tupleIJiiiiEEENS1_10collective13CollectiveMmaINS1_35MainloopSm100TmaUmmaWarpSpecializedILi2ELi2ELi4ENS5_IJNS4_1CILi1EEESB_SB_EEEEENS5_IJNSA_ILi64EEESE_NSA_ILi128EEEEEEaNS5_IJlSB_lEEEaSH_NS4_8TiledMMAINS4_8MMA_AtomIJNS4_15SM100_MMA_S8_SSIaaiLi64ELi64ELNS4_4UMMA5MajorE0ELSM_0ELNSL_8SaturateE0EEEEEENS4_6LayoutISC_NS5_IJNSA_ILi0EEESR_SR_EEEEENS5_IJNS4_10UnderscoreESU_SU_EEEEENS4_13SM90_TMA_LOADENS4_14ComposedLayoutINS4_7SwizzleILi3ELi4ELi3EEENS4_18smem_ptr_flag_bitsILi8EEENSQ_INS5_IJNSA_ILi8EEESF_EEENS5_IJSF_SB_EEEEEEEvNS4_8identityESX_S17_vS18_EENS_8epilogue10collective18CollectiveEpilogueINS1A_23Sm100TmaWarpSpecializedILi1ELi1ELi32ELb0ELb0EEEJSG_NS5_IJNSQ_ISE_SB_EES1F_EEEaSH_aSH_NS1A_6fusion15FusionCallbacksIS1E_NS1H_17LinearCombinationIaiaiLNS_15FloatRoundStyleE2EEESG_S1G_JEEENS4_5SM1004TMEM4LOAD26SM100_TMEM_LOAD_16dp32b32xESX_NSY_INSZ_ILi2ELi4ELi3EEES12_NSQ_INS5_IJS13_SE_EEENS5_IJSE_SB_EEEEEEENS4_39AutoVectorizingCopyWithAssumedAlignmentILi128EEENS4_14SM90_TMA_STOREES1V_S1X_S1X_EEEvvEEEEvNT_6ParamsE)
        /*0044*/ 	.word	0x00000000
.L_29:


//--------------------- .nv.compat                --------------------------
	.section	.nv.compat,"",@"SHT_CUDA_COMPAT_INFO"
	.align	4
        /*0000*/ 	.byte	0x02, 0x09, 0x01, 0x00, 0x02, 0x02, 0x03, 0x00, 0x02, 0x05, 0x06, 0x00, 0x03, 0x07, 0x01, 0x01
        /*0010*/ 	.byte	0x02, 0x03, 0x01, 0x00, 0x02, 0x06, 0x01, 0x00, 0x04, 0x0b, 0x08, 0x00, 0x01, 0x00, 0x00, 0x00
        /*0020*/ 	.byte	0x00, 0x00, 0x00, 0x00


//--------------------- .nv.info._ZN7cutlass13device_kernelINS_4gemm6kernel13GemmUniversalIN4cute5tupleIJiiiiEEENS1_10collective13CollectiveMmaINS1_35MainloopSm100TmaUmmaWarpSpecializedILi2ELi2ELi4ENS5_IJNS4_1CILi1EEESB_SB_EEEEENS5_IJNSA_ILi64EEESE_NSA_ILi128EEEEEEaNS5_IJlSB_lEEEaSH_NS4_8TiledMMAINS4_8MMA_AtomIJNS4_15SM100_MMA_S8_SSIaaiLi64ELi64ELNS4_4UMMA5MajorE0ELSM_0ELNSL_8SaturateE0EEEEEENS4_6LayoutISC_NS5_IJNSA_ILi0EEESR_SR_EEEEENS5_IJNS4_10UnderscoreESU_SU_EEEEENS4_13SM90_TMA_LOADENS4_14ComposedLayoutINS4_7SwizzleILi3ELi4ELi3EEENS4_18smem_ptr_flag_bitsILi8EEENSQ_INS5_IJNSA_ILi8EEESF_EEENS5_IJSF_SB_EEEEEEEvNS4_8identityESX_S17_vS18_EENS_8epilogue10collective18CollectiveEpilogueINS1A_23Sm100TmaWarpSpecializedILi1ELi1ELi32ELb0ELb0EEEJSG_NS5_IJNSQ_ISE_SB_EES1F_EEEaSH_aSH_NS1A_6fusion15FusionCallbacksIS1E_NS1H_17LinearCombinationIaiaiLNS_15FloatRoundStyleE2EEESG_S1G_JEEENS4_5SM1004TMEM4LOAD26SM100_TMEM_LOAD_16dp32b32xESX_NSY_INSZ_ILi2ELi4ELi3EEES12_NSQ_INS5_IJS13_SE_EEENS5_IJSE_SB_EEEEEEENS4_39AutoVectorizingCopyWithAssumedAlignmentILi128EEENS4_14SM90_TMA_STOREES1V_S1X_S1X_EEEvvEEEEvNT_6ParamsE --------------------------
	.section	.nv.info._ZN7cutlass13device_kernelINS_4gemm6kernel13GemmUniversalIN4cute5tupleIJiiiiEEENS1_10collective13CollectiveMmaINS1_35MainloopSm100TmaUmmaWarpSpecializedILi2ELi2ELi4ENS5_IJNS4_1CILi1EEESB_SB_EEEEENS5_IJNSA_ILi64EEESE_NSA_ILi128EEEEEEaNS5_IJlSB_lEEEaSH_NS4_8TiledMMAINS4_8MMA_AtomIJNS4_15SM100_MMA_S8_SSIaaiLi64ELi64ELNS4_4UMMA5MajorE0ELSM_0ELNSL_8SaturateE0EEEEEENS4_6LayoutISC_NS5_IJNSA_ILi0EEESR_SR_EEEEENS5_IJNS4_10UnderscoreESU_SU_EEEEENS4_13SM90_TMA_LOADENS4_14ComposedLayoutINS4_7SwizzleILi3ELi4ELi3EEENS4_18smem_ptr_flag_bitsILi8EEENSQ_INS5_IJNSA_ILi8EEESF_EEENS5_IJSF_SB_EEEEEEEvNS4_8identityESX_S17_vS18_EENS_8epilogue10collective18CollectiveEpilogueINS1A_23Sm100TmaWarpSpecializedILi1ELi1ELi32ELb0ELb0EEEJSG_NS5_IJNSQ_ISE_SB_EES1F_EEEaSH_aSH_NS1A_6fusion15FusionCallbacksIS1E_NS1H_17LinearCombinationIaiaiLNS_15FloatRoundStyleE2EEESG_S1G_JEEENS4_5SM1004TMEM4LOAD26SM100_TMEM_LOAD_16dp32b32xESX_NSY_INSZ_ILi2ELi4ELi3EEES12_NSQ_INS5_IJS13_SE_EEENS5_IJSE_SB_EEEEEEENS4_39AutoVectorizingCopyWithAssumedAlignmentILi128EEENS4_14SM90_TMA_STOREES1V_S1X_S1X_EEEvvEEEEvNT_6ParamsE,"",@"SHT_CUDA_INFO"
	.sectionflags	@""
	.align	4


	//----- nvinfo : EIATTR_CUDA_API_VERSION
	.align		4
        /*0000*/ 	.byte	0x04, 0x37
        /*0002*/ 	.short	(.L_31 - .L_30)
.L_30:
        /*0004*/ 	.word	0x00000082


	//----- nvinfo : EIATTR_KPARAM_INFO
	.align		4
.L_31:
        /*0008*/ 	.byte	0x04, 0x17
        /*000a*/ 	.short	(.L_33 - .L_32)
.L_32:
        /*000c*/ 	.word	0x00000000
        /*0010*/ 	.short	0x0000
        /*0012*/ 	.short	0x0000
        /*0014*/ 	.byte	0x00, 0xf0, 0x01, 0x20


	//----- nvinfo : EIATTR_AT_ENTRY_FRAGMENTS
	.align		4
.L_33:
        /*0018*/ 	.byte	0x04, 0x4f
        /*001a*/ 	.short	(.L_35 - .L_34)


	//   ....[0]....
.L_34:
        /*001c*/ 	.word	0x00000006


	//----- nvinfo : EIATTR_RESERVED_SMEM_USED
	.align		4
.L_35:
        /*0020*/ 	.byte	0x01, 0x41
	.zero		2


	//----- nvinfo : EIATTR_SPARSE_MMA_MASK
	.align		4
        /*0024*/ 	.byte	0x03, 0x50
        /*0026*/ 	.short	0x0000


	//----- nvinfo : EIATTR_TCGEN05_1CTA_USED
	.align		4
        /*0028*/ 	.byte	0x01, 0x51
	.zero		2


	//----- nvinfo : EIATTR_MAXREG_COUNT
	.align		4
        /*002c*/ 	.byte	0x03, 0x1b
        /*002e*/ 	.short	0x00ff


	//----- nvinfo : EIATTR_NUM_BARRIERS
	.align		4
        /*0030*/ 	.byte	0x02, 0x4c
        /*0032*/ 	.byte	0x07
	.zero		1


	//----- nvinfo : EIATTR_EXTERNS
	.align		4
        /*0034*/ 	.byte	0x04, 0x0f
        /*0036*/ 	.short	(.L_37 - .L_36)


	//   ....[0]....
	.align		4
.L_36:
        /*0038*/ 	.word	index@(__assertfail)


	//----- nvinfo : EIATTR_MERCURY_ISA_VERSION
	.align		4
.L_37:
        /*003c*/ 	.byte	0x03, 0x5f
        /*003e*/ 	.short	0x0101


	//----- nvinfo : EIATTR_INT_WARP_WIDE_INSTR_OFFSETS
	.align		4
        /*0040*/ 	.byte	0x04, 0x31
        /*0042*/ 	.short	(.L_39 - .L_38)


	//   ....[0]....
.L_38:
        /*0044*/ 	.word	0x00001d20


	//   ....[1]....
        /*0048*/ 	.word	0x000036b0


	//   ....[2]....
        /*004c*/ 	.word	0x000036d0


	//   ....[3]....
        /*0050*/ 	.word	0x00003700


	//   ....[4]....
        /*0054*/ 	.word	0x00004110


	//   ....[5]....
        /*0058*/ 	.word	0x00004200


	//----- nvinfo : EIATTR_COOP_GROUP_MASK_REGIDS
	.align		4
.L_39:
        /*005c*/ 	.byte	0x04, 0x29
        /*005e*/ 	.short	(.L_41 - .L_40)


	//   ....[0]....
.L_40:
        /*0060*/ 	.word	0xffffffff


	//   ....[1]....
        /*0064*/ 	.word	0xffffffff


	//   ....[2]....
        /*0068*/ 	.word	0xffffffff


	//   ....[3]....
        /*006c*/ 	.word	0xffffffff


	//   ....[4]....
        /*0070*/ 	.word	0xffffffff


	//   ....[5]....
        /*0074*/ 	.word	0xffffffff


	//   ....[6]....
        /*0078*/ 	.word	0xffffffff


	//   ....[7]....
        /*007c*/ 	.word	0xffffffff


	//   ....[8]....
        /*0080*/ 	.word	0xffffffff


	//   ....[9]....
        /*0084*/ 	.word	0xffffffff


	//   ....[10]....
        /*0088*/ 	.word	0xffffffff


	//   ....[11]....
        /*008c*/ 	.word	0xffffffff


	//   ....[12]....
        /*0090*/ 	.word	0xffffffff


	//----- nvinfo : EIATTR_COOP_GROUP_INSTR_OFFSETS
	.align		4
.L_41:
        /*0094*/ 	.byte	0x04, 0x28
        /*0096*/ 	.short	(.L_43 - .L_42)


	//   ....[0]....
.L_42:
        /*0098*/ 	.word	0x00000090


	//   ....[1]....
        /*009c*/ 	.word	0x000004d0


	//   ....[2]....
        /*00a0*/ 	.word	0x00000600


	//   ....[3]....
        /*00a4*/ 	.word	0x00000740


	//   ....[4]....
        /*00a8*/ 	.word	0x00000840


	//   ....[5]....
        /*00ac*/ 	.word	0x000009b0


	//   ....[6]....
        /*00b0*/ 	.word	0x00000b50


	//   ....[7]....
        /*00b4*/ 	.word	0x00001c00


	//   ....[8]....
        /*00b8*/ 	.word	0x000028c0


	//   ....[9]....
        /*00bc*/ 	.word	0x00002ad0


	//   ....[10]....
        /*00c0*/ 	.word	0x00002b00


	//   ....[11]....
        /*00c4*/ 	.word	0x00003590


	//   ....[12]....
        /*00c8*/ 	.word	0x000037c0


	//----- nvinfo : EIATTR_VRC_CTA_INIT_COUNT
	.align		4
.L_43:
        /*00cc*/ 	.byte	0x02, 0x4a
        /*00ce*/ 	.byte	0x80
	.zero		1


	//----- nvinfo : EIATTR_SYSCALL_OFFSETS
	.align		4
        /*00d0*/ 	.byte	0x04, 0x46
        /*00d2*/ 	.short	(.L_45 - .L_44)


	//   ....[0]....
.L_44:
        /*00d4*/ 	.word	0x00004c20


	//   ....[1]....
        /*00d8*/ 	.word	0x00004d60


	//   ....[2]....
        /*00dc*/ 	.word	0x000054c0


	//----- nvinfo : EIATTR_MBARRIER_INSTR_OFFSETS
	.align		4
.L_45:
        /*00e0*/ 	.byte	0x04, 0x39
        /*00e2*/ 	.short	(.L_47 - .L_46)


	//   ....[0]....
.L_46:
        /*00e4*/ 	.word	0x000005b0
        /*00e8*/ 	.word	0x000000ff
        /*00ec*/ 	.word	0x00000000
        /*00f0*/ 	.short	0x0100
        /*00f2*/ 	.byte	0x05
	.zero		1


	//   ....[1]....
        /*00f4*/ 	.word	0x000005c0
        /*00f8*/ 	.word	0x000000ff
        /*00fc*/ 	.word	0x00000010
        /*0100*/ 	.short	0x0100
        /*0102*/ 	.byte	0x05
	.zero		1


	//   ....[2]....
        /*0104*/ 	.word	0x000005d0
        /*0108*/ 	.word	0x000000ff
        /*010c*/ 	.word	0x00000008
        /*0110*/ 	.short	0x0100
        /*0112*/ 	.byte	0x05
	.zero		1


	//   ....[3]....
        /*0114*/ 	.word	0x000005e0
        /*0118*/ 	.word	0x000000ff
        /*011c*/ 	.word	0x00000018
        /*0120*/ 	.short	0x0100
        /*0122*/ 	.byte	0x05
	.zero		1


	//   ....[4]....
        /*0124*/ 	.word	0x00000710
        /*0128*/ 	.word	0x000000ff
        /*012c*/ 	.word	0x00000020
        /*0130*/ 	.short	0x0100
        /*0132*/ 	.byte	0x06
	.zero		1


	//   ....[5]....
        /*0134*/ 	.word	0x00000720
        /*0138*/ 	.word	0x000000ff
        /*013c*/ 	.word	0x00000028
        /*0140*/ 	.short	0x0100
        /*0142*/ 	.byte	0x06
	.zero		1


	//   ....[6]....
        /*0144*/ 	.word	0x00000810
        /*0148*/ 	.word	0x000000ff
        /*014c*/ 	.word	0x00000030
        /*0150*/ 	.short	0x0100
        /*0152*/ 	.byte	0x05
	.zero		1


	//   ....[7]....
        /*0154*/ 	.word	0x00000820
        /*0158*/ 	.word	0x000000ff
        /*015c*/ 	.word	0x00000038
        /*0160*/ 	.short	0x0100
        /*0162*/ 	.byte	0x05
	.zero		1


	//   ....[8]....
        /*0164*/ 	.word	0x00000960
        /*0168*/ 	.word	0x000000ff
        /*016c*/ 	.word	0x00000040
        /*0170*/ 	.short	0x0100
        /*0172*/ 	.byte	0x05
	.zero		1


	//   ....[9]....
        /*0174*/ 	.word	0x00000970
        /*0178*/ 	.word	0x000000ff
        /*017c*/ 	.word	0x00000050
        /*0180*/ 	.short	0x0100
        /*0182*/ 	.byte	0x05
	.zero		1


	//   ....[10]....
        /*0184*/ 	.word	0x00000980
        /*0188*/ 	.word	0x000000ff
        /*018c*/ 	.word	0x00000048
        /*0190*/ 	.short	0x0100
        /*0192*/ 	.byte	0x05
	.zero		1


	//   ....[11]....
        /*0194*/ 	.word	0x00000990
        /*0198*/ 	.word	0x000000ff
        /*019c*/ 	.word	0x00000058
        /*01a0*/ 	.short	0x0100
        /*01a2*/ 	.byte	0x05
	.zero		1


	//   ....[12]....
        /*01a4*/ 	.word	0x00000ac0
        /*01a8*/ 	.word	0x000000ff
        /*01ac*/ 	.word	0x00000060
        /*01b0*/ 	.short	0x0100
        /*01b2*/ 	.byte	0x06
	.zero		1


	//   ....[13]....
        /*01b4*/ 	.word	0x00000ad0
        /*01b8*/ 	.word	0x000000ff
        /*01bc*/ 	.word	0x00000080
        /*01c0*/ 	.short	0x0100
        /*01c2*/ 	.byte	0x06
	.zero		1


	//   ....[14]....
        /*01c4*/ 	.word	0x00000ae0
        /*01c8*/ 	.word	0x000000ff
        /*01cc*/ 	.word	0x00000068
        /*01d0*/ 	.short	0x0100
        /*01d2*/ 	.byte	0x06
	.zero		1


	//   ....[15]....
        /*01d4*/ 	.word	0x00000af0
        /*01d8*/ 	.word	0x000000ff
        /*01dc*/ 	.word	0x00000088
        /*01e0*/ 	.short	0x0100
        /*01e2*/ 	.byte	0x06
	.zero		1


	//   ....[16]....
        /*01e4*/ 	.word	0x00000b00
        /*01e8*/ 	.word	0x000000ff
        /*01ec*/ 	.word	0x00000070
        /*01f0*/ 	.short	0x0100
        /*01f2*/ 	.byte	0x06
	.zero		1


	//   ....[17]....
        /*01f4*/ 	.word	0x00000b10
        /*01f8*/ 	.word	0x000000ff
        /*01fc*/ 	.word	0x00000090
        /*0200*/ 	.short	0x0100
        /*0202*/ 	.byte	0x06
	.zero		1


	//   ....[18]....
        /*0204*/ 	.word	0x00000b20
        /*0208*/ 	.word	0x000000ff
        /*020c*/ 	.word	0x00000078
        /*0210*/ 	.short	0x0100
        /*0212*/ 	.byte	0x06
	.zero		1


	//   ....[19]....
        /*0214*/ 	.word	0x00000b30
        /*0218*/ 	.word	0x000000ff
        /*021c*/ 	.word	0x00000098
        /*0220*/ 	.short	0x0100
        /*0222*/ 	.byte	0x06
	.zero		1


	//   ....[20]....
        /*0224*/ 	.word	0x00000c20
        /*0228*/ 	.word	0x000000ff
        /*022c*/ 	.word	0x000000a0
        /*0230*/ 	.short	0x0100
        /*0232*/ 	.byte	0x05
	.zero		1


	//   ....[21]....
        /*0234*/ 	.word	0x00000c30
        /*0238*/ 	.word	0x000000ff
        /*023c*/ 	.word	0x000000b0
        /*0240*/ 	.short	0x0100
        /*0242*/ 	.byte	0x05
	.zero		1


	//   ....[22]....
        /*0244*/ 	.word	0x00000c40
        /*0248*/ 	.word	0x000000ff
        /*024c*/ 	.word	0x000000a8
        /*0250*/ 	.short	0x0100
        /*0252*/ 	.byte	0x05
	.zero		1


	//   ....[23]....
        /*0254*/ 	.word	0x00000c50
        /*0258*/ 	.word	0x000000ff
        /*025c*/ 	.word	0x000000b8
        /*0260*/ 	.short	0x0100
        /*0262*/ 	.byte	0x05
	.zero		1


	//   ....[24]....
        /*0264*/ 	.word	0x00001520
        /*0268*/ 	.word	0x00000003
        /*026c*/ 	.word	0x000000b0
        /*0270*/ 	.short	0x010a
        /*0272*/ 	.byte	0xff
	.zero		1


	//   ....[25]....
        /*0274*/ 	.word	0x00001550
        /*0278*/ 	.word	0x00000003
        /*027c*/ 	.word	0x000000a0
        /*0280*/ 	.short	0x0101
        /*0282*/ 	.byte	0xff
	.zero		1


	//   ....[26]....
        /*0284*/ 	.word	0x00001620
        /*0288*/ 	.word	0x000000ff
        /*028c*/ 	.word	0x00000010
        /*0290*/ 	.short	0x010a
        /*0292*/ 	.byte	0x08
	.zero		1


	//   ....[27]....
        /*0294*/ 	.word	0x000016c0
        /*0298*/ 	.word	0x000000ff
        /*029c*/ 	.word	0x00000010
        /*02a0*/ 	.short	0x010a
        /*02a2*/ 	.byte	0x21
	.zero		1


	//   ....[28]....
        /*02a4*/ 	.word	0x00001820
        /*02a8*/ 	.word	0x000000ff
        /*02ac*/ 	.word	0x00000010
        /*02b0*/ 	.short	0x010a
        /*02b2*/ 	.byte	0x08
	.zero		1


	//   ....[29]....
        /*02b4*/ 	.word	0x00001910
        /*02b8*/ 	.word	0x000000ff
        /*02bc*/ 	.word	0x00000038
        /*02c0*/ 	.short	0x0101
        /*02c2*/ 	.byte	0x04
	.zero		1


	//   ....[30]....
        /*02c4*/ 	.word	0x00001930
        /*02c8*/ 	.word	0x000000ff
        /*02cc*/ 	.word	0x00000010
        /*02d0*/ 	.short	0x010a
        /*02d2*/ 	.byte	0x08
	.zero		1


	//   ....[31]....
        /*02d4*/ 	.word	0x000019b0
        /*02d8*/ 	.word	0x000000ff
        /*02dc*/ 	.word	0x00000010
        /*02e0*/ 	.short	0x010a
        /*02e2*/ 	.byte	0x11
	.zero		1


	//   ....[32]....
        /*02e4*/ 	.word	0x00001b10
        /*02e8*/ 	.word	0x000000ff
        /*02ec*/ 	.word	0x00000010
        /*02f0*/ 	.short	0x010a
        /*02f2*/ 	.byte	0x08
	.zero		1


	//   ....[33]....
        /*02f4*/ 	.word	0x00001c30
        /*02f8*/ 	.word	0x00000002
        /*02fc*/ 	.word	0x00000040
        /*0300*/ 	.short	0x010a
        /*0302*/ 	.byte	0xff
	.zero		1


	//   ....[34]....
        /*0304*/ 	.word	0x00001cf0
        /*0308*/ 	.word	0x00000002
        /*030c*/ 	.word	0x00000000
        /*0310*/ 	.short	0x0101
        /*0312*/ 	.byte	0xff
	.zero		1


	//   ....[35]....
        /*0314*/ 	.word	0x00002250
        /*0318*/ 	.word	0x000000ff
        /*031c*/ 	.word	0x00000000
        /*0320*/ 	.short	0x010a
        /*0322*/ 	.byte	0x04
	.zero		1


	//   ....[36]....
        /*0324*/ 	.word	0x000022f0
        /*0328*/ 	.word	0x00000000
        /*032c*/ 	.word	0x00000000
        /*0330*/ 	.short	0x010a
        /*0332*/ 	.byte	0xff
	.zero		1


	//   ....[37]....
        /*0334*/ 	.word	0x00002410
        /*0338*/ 	.word	0x00000000
        /*033c*/ 	.word	0x000000a0
        /*0340*/ 	.short	0x010a
        /*0342*/ 	.byte	0xff
	.zero		1


	//   ....[38]....
        /*0344*/ 	.word	0x00002470
        /*0348*/ 	.word	0x00000004
        /*034c*/ 	.word	0x00000000
        /*0350*/ 	.short	0x0101
        /*0352*/ 	.byte	0xff
	.zero		1


	//   ....[39]....
        /*0354*/ 	.word	0x00002490
        /*0358*/ 	.word	0x000000ff
        /*035c*/ 	.word	0x00000050
        /*0360*/ 	.short	0x010a
        /*0362*/ 	.byte	0x05
	.zero		1


	//   ....[40]....
        /*0364*/ 	.word	0x000025b0
        /*0368*/ 	.word	0x00000000
        /*036c*/ 	.word	0x00000040
        /*0370*/ 	.short	0x010a
        /*0372*/ 	.byte	0xff
	.zero		1


	//   ....[41]....
        /*0374*/ 	.word	0x000026c0
        /*0378*/ 	.word	0x00000000
        /*037c*/ 	.word	0x00000000
        /*0380*/ 	.short	0x0101
        /*0382*/ 	.byte	0xff
	.zero		1


	//   ....[42]....
        /*0384*/ 	.word	0x00002750
        /*0388*/ 	.word	0x000000ff
        /*038c*/ 	.word	0x00000050
        /*0390*/ 	.short	0x0106
        /*0392*/ 	.byte	0x05
	.zero		1


	//   ....[43]....
        /*0394*/ 	.word	0x00002770
        /*0398*/ 	.word	0x000000ff
        /*039c*/ 	.word	0x00000050
        /*03a0*/ 	.short	0x010a
        /*03a2*/ 	.byte	0x05
	.zero		1


	//   ....[44]....
        /*03a4*/ 	.word	0x00002800
        /*03a8*/ 	.word	0x000000ff
        /*03ac*/ 	.word	0x00000050
        /*03b0*/ 	.short	0x0106
        /*03b2*/ 	.byte	0x04
	.zero		1


	//   ....[45]....
        /*03b4*/ 	.word	0x00002840
        /*03b8*/ 	.word	0x00000000
        /*03bc*/ 	.word	0x00000050
        /*03c0*/ 	.short	0x010a
        /*03c2*/ 	.byte	0xff
	.zero		1


	//   ....[46]....
        /*03c4*/ 	.word	0x00002d80
        /*03c8*/ 	.word	0x00000000
        /*03cc*/ 	.word	0x00000040
        /*03d0*/ 	.short	0x010a
        /*03d2*/ 	.byte	0xff
	.zero		1


	//   ....[47]....
        /*03d4*/ 	.word	0x00002e80
        /*03d8*/ 	.word	0x00000003
        /*03dc*/ 	.word	0x00000000
        /*03e0*/ 	.short	0x0101
        /*03e2*/ 	.byte	0xff
	.zero		1


	//   ....[48]....
        /*03e4*/ 	.word	0x00002e90
        /*03e8*/ 	.word	0x000000ff
        /*03ec*/ 	.word	0x00000000
        /*03f0*/ 	.short	0x010a
        /*03f2*/ 	.byte	0x06
	.zero		1


	//   ....[49]....
        /*03f4*/ 	.word	0x00002f10
        /*03f8*/ 	.word	0x000000ff
        /*03fc*/ 	.word	0x00000080
        /*0400*/ 	.short	0x010a
        /*0402*/ 	.byte	0x07
	.zero		1


	//   ....[50]....
        /*0404*/ 	.word	0x00002ff0
        /*0408*/ 	.word	0x000000ff
        /*040c*/ 	.word	0x00000000
        /*0410*/ 	.short	0x010a
        /*0412*/ 	.byte	0x06
	.zero		1


	//   ....[51]....
        /*0414*/ 	.word	0x00003120
        /*0418*/ 	.word	0x000000ff
        /*041c*/ 	.word	0x00000000
        /*0420*/ 	.short	0x010a
        /*0422*/ 	.byte	0x1a
	.zero		1


	//   ....[52]....
        /*0424*/ 	.word	0x000033c0
        /*0428*/ 	.word	0x000000ff
        /*042c*/ 	.word	0x00000000
        /*0430*/ 	.short	0x010a
        /*0432*/ 	.byte	0x06
	.zero		1


	//   ....[53]....
        /*0434*/ 	.word	0x00003450
        /*0438*/ 	.word	0x000000ff
        /*043c*/ 	.word	0x00000000
        /*0440*/ 	.short	0x010a
        /*0442*/ 	.byte	0x06
	.zero		1


	//   ....[54]....
        /*0444*/ 	.word	0x000034e0
        /*0448*/ 	.word	0x000000ff
        /*044c*/ 	.word	0x00000000
        /*0450*/ 	.short	0x010a
        /*0452*/ 	.byte	0x06
	.zero		1


	//   ....[55]....
        /*0454*/ 	.word	0x00003570
        /*0458*/ 	.word	0x000000ff
        /*045c*/ 	.word	0x00000000
        /*0460*/ 	.short	0x010a
        /*0462*/ 	.byte	0x07
	.zero		1


	//   ....[56]....
        /*0464*/ 	.word	0x000039b0
        /*0468*/ 	.word	0x00000000
        /*046c*/ 	.word	0x00000040
        /*0470*/ 	.short	0x010a
        /*0472*/ 	.byte	0xff
	.zero		1


	//   ....[57]....
        /*0474*/ 	.word	0x00003aa0
        /*0478*/ 	.word	0x00000000
        /*047c*/ 	.word	0x00000000
        /*0480*/ 	.short	0x0101
        /*0482*/ 	.byte	0xff
	.zero		1


	//   ....[58]....
        /*0484*/ 	.word	0x00003dc0
        /*0488*/ 	.word	0x000000ff
        /*048c*/ 	.word	0x00000038
        /*0490*/ 	.short	0x010a
        /*0492*/ 	.byte	0x06
	.zero		1


	//   ....[59]....
        /*0494*/ 	.word	0x00003f40
        /*0498*/ 	.word	0x000000ff
        /*049c*/ 	.word	0x00000028
        /*04a0*/ 	.short	0x010a
        /*04a2*/ 	.byte	0x06
	.zero		1


	//   ....[60]....
        /*04a4*/ 	.word	0x00004270
        /*04a8*/ 	.word	0x000000ff
        /*04ac*/ 	.word	0x00000020
        /*04b0*/ 	.short	0x010b
        /*04b2*/ 	.byte	0x06
	.zero		1


	//   ....[61]....
        /*04b4*/ 	.word	0x00004290
        /*04b8*/ 	.word	0x000000ff
        /*04bc*/ 	.word	0x00000000
        /*04c0*/ 	.short	0x0101
        /*04c2*/ 	.byte	0x25
	.zero		1


	//   ....[62]....
        /*04c4*/ 	.word	0x000042d0
        /*04c8*/ 	.word	0x00000000
        /*04cc*/ 	.word	0x00000028
        /*04d0*/ 	.short	0x010a
        /*04d2*/ 	.byte	0xff
	.zero		1


	//   ....[63]....
        /*04d4*/ 	.word	0x00004630
        /*04d8*/ 	.word	0x00000000
        /*04dc*/ 	.word	0x00000040
        /*04e0*/ 	.short	0x010a
        /*04e2*/ 	.byte	0xff
	.zero		1


	//   ....[64]....
        /*04e4*/ 	.word	0x00004740
        /*04e8*/ 	.word	0x00000000
        /*04ec*/ 	.word	0x00000000
        /*04f0*/ 	.short	0x0101
        /*04f2*/ 	.byte	0xff
	.zero		1


	//   ....[65]....
        /*04f4*/ 	.word	0x000050f0
        /*04f8*/ 	.word	0x000000ff
        /*04fc*/ 	.word	0x00000020
        /*0500*/ 	.short	0x010a
        /*0502*/ 	.byte	0x2b
	.zero		1


	//   ....[66]....
        /*0504*/ 	.word	0x00005110
        /*0508*/ 	.word	0x0000005c
        /*050c*/ 	.word	0x00000060
        /*0510*/ 	.short	0x010a
        /*0512*/ 	.byte	0xff
	.zero		1


	//   ....[67]....
        /*0514*/ 	.word	0x00005260
        /*0518*/ 	.word	0x000000ff
        /*051c*/ 	.word	0x00000020
        /*0520*/ 	.short	0x010a
        /*0522*/ 	.byte	0x2b
	.zero		1


	//   ....[68]....
        /*0524*/ 	.word	0x00005340
        /*0528*/ 	.word	0x000000ff
        /*052c*/ 	.word	0x00000000
        /*0530*/ 	.short	0x0101
        /*0532*/ 	.byte	0x04
	.zero		1


	//   ....[69]....
        /*0534*/ 	.word	0x000053a0
        /*0538*/ 	.word	0x0000005c
        /*053c*/ 	.word	0x00000060
        /*0540*/ 	.short	0x010a
        /*0542*/ 	.byte	0xff
	.zero		1


	//   ....[70]....
        /*0544*/ 	.word	0x00005700
        /*0548*/ 	.word	0x000000ff
        /*054c*/ 	.word	0x00000000
        /*0550*/ 	.short	0x0101
        /*0552*/ 	.byte	0x05
	.zero		1


	//   ....[71]....
        /*0554*/ 	.word	0x00006070
        /*0558*/ 	.word	0x00000003
        /*055c*/ 	.word	0x000000b0
        /*0560*/ 	.short	0x010a
        /*0562*/ 	.byte	0xff
	.zero		1


	//   ....[72]....
        /*0564*/ 	.word	0x000060d0
        /*0568*/ 	.word	0x00000002
        /*056c*/ 	.word	0x00000010
        /*0570*/ 	.short	0x010a
        /*0572*/ 	.byte	0xff
	.zero		1


	//   ....[73]....
        /*0574*/ 	.word	0x00006130
        /*0578*/ 	.word	0x00000002
        /*057c*/ 	.word	0x00000010
        /*0580*/ 	.short	0x010a
        /*0582*/ 	.byte	0xff
	.zero		1


	//   ....[74]....
        /*0584*/ 	.word	0x00006180
        /*0588*/ 	.word	0x00000002
        /*058c*/ 	.word	0x00000040
        /*0590*/ 	.short	0x010a
        /*0592*/ 	.byte	0xff
	.zero		1


	//   ....[75]....
        /*0594*/ 	.word	0x000061e0
        /*0598*/ 	.word	0x00000000
        /*059c*/ 	.word	0x00000000
        /*05a0*/ 	.short	0x010a
        /*05a2*/ 	.byte	0xff
	.zero		1


	//   ....[76]....
        /*05a4*/ 	.word	0x00006230
        /*05a8*/ 	.word	0x00000000
        /*05ac*/ 	.word	0x000000a0
        /*05b0*/ 	.short	0x010a
        /*05b2*/ 	.byte	0xff
	.zero		1


	//   ....[77]....
        /*05b4*/ 	.word	0x00006290
        /*05b8*/ 	.word	0x00000000
        /*05bc*/ 	.word	0x00000050
        /*05c0*/ 	.short	0x010a
        /*05c2*/ 	.byte	0xff
	.zero		1


	//   ....[78]....
        /*05c4*/ 	.word	0x000062e0
        /*05c8*/ 	.word	0x00000000
        /*05cc*/ 	.word	0x00000040
        /*05d0*/ 	.short	0x010a
        /*05d2*/ 	.byte	0xff
	.zero		1


	//   ....[79]....
        /*05d4*/ 	.word	0x00006340
        /*05d8*/ 	.word	0x00000000
        /*05dc*/ 	.word	0x00000050
        /*05e0*/ 	.short	0x010a
        /*05e2*/ 	.byte	0xff
	.zero		1


	//   ....[80]....
        /*05e4*/ 	.word	0x00006390
        /*05e8*/ 	.word	0x00000000
        /*05ec*/ 	.word	0x00000040
        /*05f0*/ 	.short	0x010a
        /*05f2*/ 	.byte	0xff
	.zero		1


	//   ....[81]....
        /*05f4*/ 	.word	0x000063f0
        /*05f8*/ 	.word	0x00000003
        /*05fc*/ 	.word	0x00000080
        /*0600*/ 	.short	0x010a
        /*0602*/ 	.byte	0xff
	.zero		1


	//   ....[82]....
        /*0604*/ 	.word	0x00006450
        /*0608*/ 	.word	0x00000000
        /*060c*/ 	.word	0x00000000
        /*0610*/ 	.short	0x010a
        /*0612*/ 	.byte	0xff
	.zero		1


	//   ....[83]....
        /*0614*/ 	.word	0x000064b0
        /*0618*/ 	.word	0x00000000
        /*061c*/ 	.word	0x00000000
        /*0620*/ 	.short	0x010a
        /*0622*/ 	.byte	0xff
	.zero		1


	//   ....[84]....
        /*0624*/ 	.word	0x00006510
        /*0628*/ 	.word	0x00000000
        /*062c*/ 	.word	0x00000000
        /*0630*/ 	.short	0x010a
        /*0632*/ 	.byte	0xff
	.zero		1


	//   ....[85]....
        /*0634*/ 	.word	0x00006570
        /*0638*/ 	.word	0x00000000
        /*063c*/ 	.word	0x00000000
        /*0640*/ 	.short	0x010a
        /*0642*/ 	.byte	0xff
	.zero		1


	//   ....[86]....
        /*0644*/ 	.word	0x000065d0
        /*0648*/ 	.word	0x00000000
        /*064c*/ 	.word	0x00000000
        /*0650*/ 	.short	0x010a
        /*0652*/ 	.byte	0xff
	.zero		1


	//   ....[87]....
        /*0654*/ 	.word	0x00006620
        /*0658*/ 	.word	0x00000000
        /*065c*/ 	.word	0x00000040
        /*0660*/ 	.short	0x010a
        /*0662*/ 	.byte	0xff
	.zero		1


	//   ....[88]....
        /*0664*/ 	.word	0x00006680
        /*0668*/ 	.word	0x00000000
        /*066c*/ 	.word	0x00000038
        /*0670*/ 	.short	0x010a
        /*0672*/ 	.byte	0xff
	.zero		1


	//   ....[89]....
        /*0674*/ 	.word	0x000066e0
        /*0678*/ 	.word	0x00000003
        /*067c*/ 	.word	0x00000028
        /*0680*/ 	.short	0x010a
        /*0682*/ 	.byte	0xff
	.zero		1


	//   ....[90]....
        /*0684*/ 	.word	0x00006730
        /*0688*/ 	.word	0x00000000
        /*068c*/ 	.word	0x00000040
        /*0690*/ 	.short	0x010a
        /*0692*/ 	.byte	0xff
	.zero		1


	//   ....[91]....
        /*0694*/ 	.word	0x00006790
        /*0698*/ 	.word	0x00000000
        /*069c*/ 	.word	0x00000020
        /*06a0*/ 	.short	0x010a
        /*06a2*/ 	.byte	0xff
	.zero		1


	//   ....[92]....
        /*06a4*/ 	.word	0x000067e0
        /*06a8*/ 	.word	0x0000005c
        /*06ac*/ 	.word	0x00000060
        /*06b0*/ 	.short	0x010a
        /*06b2*/ 	.byte	0xff
	.zero		1


	//----- nvinfo : EIATTR_NUM_MBARRIERS
	.align		4
.L_47:
        /*06b4*/ 	.byte	0x03, 0x38
        /*06b6*/ 	.short	0x0018


	//----- nvinfo : EIATTR_EXIT_INSTR_OFFSETS
	.align		4
        /*06b8*/ 	.byte	0x04, 0x1c
        /*06ba*/ 	.short	(.L_49 - .L_48)


	//   ....[0]....
.L_48:
        /*06bc*/ 	.word	0x00002320


	//   ....[1]....
        /*06c0*/ 	.word	0x00002810


	//   ....[2]....
        /*06c4*/ 	.word	0x00002870


	//   ....[3]....
        /*06c8*/ 	.word	0x000037d0


	//   ....[4]....
        /*06cc*/ 	.word	0x00004300


	//   ....[5]....
        /*06d0*/ 	.word	0x00004340


	//   ....[6]....
        /*06d4*/ 	.word	0x00006060


	//----- nvinfo : EIATTR_MAX_THREADS
	.align		4
.L_49:
        /*06d8*/ 	.byte	0x04, 0x05
        /*06da*/ 	.short	(.L_51 - .L_50)
.L_50:
        /*06dc*/ 	.word	0x00000100
        /*06e0*/ 	.word	0x00000001
        /*06e4*/ 	.word	0x00000001


	//----- nvinfo : EIATTR_CRS_STACK_SIZE
	.align		4
.L_51:
        /*06e8*/ 	.byte	0x04, 0x1e
        /*06ea*/ 	.short	(.L_53 - .L_52)
.L_52:
        /*06ec*/ 	.word	0x00000000


	//----- nvinfo : EIATTR_CBANK_PARAM_SIZE
	.align		4
.L_53:
        /*06f0*/ 	.byte	0x03, 0x19
        /*06f2*/ 	.short	0x0800


	//----- nvinfo : EIATTR_PARAM_CBANK
	.align		4
        /*06f4*/ 	.byte	0x04, 0x0a
        /*06f6*/ 	.short	(.L_55 - .L_54)
	.align		4
.L_54:
        /*06f8*/ 	.word	index@(.nv.constant0._ZN7cutlass13device_kernelINS_4gemm6kernel13GemmUniversalIN4cute5tupleIJiiiiEEENS1_10collective13CollectiveMmaINS1_35MainloopSm100TmaUmmaWarpSpecializedILi2ELi2ELi4ENS5_IJNS4_1CILi1EEESB_SB_EEEEENS5_IJNSA_ILi64EEESE_NSA_ILi128EEEEEEaNS5_IJlSB_lEEEaSH_NS4_8TiledMMAINS4_8MMA_AtomIJNS4_15SM100_MMA_S8_SSIaaiLi64ELi64ELNS4_4UMMA5MajorE0ELSM_0ELNSL_8SaturateE0EEEEEENS4_6LayoutISC_NS5_IJNSA_ILi0EEESR_SR_EEEEENS5_IJNS4_10UnderscoreESU_SU_EEEEENS4_13SM90_TMA_LOADENS4_14ComposedLayoutINS4_7SwizzleILi3ELi4ELi3EEENS4_18smem_ptr_flag_bitsILi8EEENSQ_INS5_IJNSA_ILi8EEESF_EEENS5_IJSF_SB_EEEEEEEvNS4_8identityESX_S17_vS18_EENS_8epilogue10collective18CollectiveEpilogueINS1A_23Sm100TmaWarpSpecializedILi1ELi1ELi32ELb0ELb0EEEJSG_NS5_IJNSQ_ISE_SB_EES1F_EEEaSH_aSH_NS1A_6fusion15FusionCallbacksIS1E_NS1H_17LinearCombinationIaiaiLNS_15FloatRoundStyleE2EEESG_S1G_JEEENS4_5SM1004TMEM4LOAD26SM100_TMEM_LOAD_16dp32b32xESX_NSY_INSZ_ILi2ELi4ELi3EEES12_NSQ_INS5_IJS13_SE_EEENS5_IJSE_SB_EEEEEEENS4_39AutoVectorizingCopyWithAssumedAlignmentILi128EEENS4_14SM90_TMA_STOREES1V_S1X_S1X_EEEvvEEEEvNT_6ParamsE)
        /*06fc*/ 	.short	0x0380
        /*06fe*/ 	.short	0x0800


	//----- nvinfo : EIATTR_SW_WAR
	.align		4
.L_55:
        /*0700*/ 	.byte	0x04, 0x36
        /*0702*/ 	.short	(.L_57 - .L_56)
.L_56:
        /*0704*/ 	.word	0x00000008
.L_57:


//--------------------- .nv.callgraph             --------------------------
	.section	.nv.callgraph,"",@"SHT_CUDA_CALLGRAPH"
	.align	4
	.sectionentsize	8
	.align		4
        /*0000*/ 	.word	0x00000000
	.align		4
        /*0004*/ 	.word	0xffffffff
	.align		4
        /*0008*/ 	.word	index@(_ZN7cutlass13device_kernelINS_4gemm6kernel13GemmUniversalIN4cute5tupleIJiiiiEEENS1_10collective13CollectiveMmaINS1_35MainloopSm100TmaUmmaWarpSpecializedILi2ELi2ELi4ENS5_IJNS4_1CILi1EEESB_SB_EEEEENS5_IJNSA_ILi64EEESE_NSA_ILi128EEEEEEaNS5_IJlSB_lEEEaSH_NS4_8TiledMMAINS4_8MMA_AtomIJNS4_15SM100_MMA_S8_SSIaaiLi64ELi64ELNS4_4UMMA5MajorE0ELSM_0ELNSL_8SaturateE0EEEEEENS4_6LayoutISC_NS5_IJNSA_ILi0EEESR_SR_EEEEENS5_IJNS4_10UnderscoreESU_SU_EEEEENS4_13SM90_TMA_LOADENS4_14ComposedLayoutINS4_7SwizzleILi3ELi4ELi3EEENS4_18smem_ptr_flag_bitsILi8EEENSQ_INS5_IJNSA_ILi8EEESF_EEENS5_IJSF_SB_EEEEEEEvNS4_8identityESX_S17_vS18_EENS_8epilogue10collective18CollectiveEpilogueINS1A_23Sm100TmaWarpSpecializedILi1ELi1ELi32ELb0ELb0EEEJSG_NS5_IJNSQ_ISE_SB_EES1F_EEEaSH_aSH_NS1A_6fusion15FusionCallbacksIS1E_NS1H_17LinearCombinationIaiaiLNS_15FloatRoundStyleE2EEESG_S1G_JEEENS4_5SM1004TMEM4LOAD26SM100_TMEM_LOAD_16dp32b32xESX_NSY_INSZ_ILi2ELi4ELi3EEES12_NSQ_INS5_IJS13_SE_EEENS5_IJSE_SB_EEEEEEENS4_39AutoVectorizingCopyWithAssumedAlignmentILi128EEENS4_14SM90_TMA_STOREES1V_S1X_S1X_EEEvvEEEEvNT_6ParamsE)
	.align		4
        /*000c*/ 	.word	index@(__assertfail)
	.align		4
        /*0010*/ 	.word	0x00000000
	.align		4
        /*0014*/ 	.word	0xfffffffe
	.align		4
        /*0018*/ 	.word	0x00000000
	.align		4
        /*001c*/ 	.word	0xfffffffd
	.align		4
        /*0020*/ 	.word	0x00000000
	.align		4
        /*0024*/ 	.word	0xfffffffc


//--------------------- .nv.constant4             --------------------------
	.section	.nv.constant4,"a",@progbits
	.align	8
	.align		8
.nv.constant4:
        /*0000*/ 	.dword	__assertfail
	.align		8
        /*0008*/ 	.dword	__unnamed_1
	.align		8
        /*0010*/ 	.dword	__unnamed_2
	.align		8
        /*0018*/ 	.dword	_ZN40_INTERNAL_452a0265_4_k_cu_3db6ed2e_257354cuda3std3__45__cpo5beginE
	.align		8
        /*0020*/ 	.dword	_ZN40_INTERNAL_452a0265_4_k_cu_3db6ed2e_257354cuda3std3__45__cpo3endE
	.align		8
        /*0028*/ 	.dword	_ZN40_INTERNAL_452a0265_4_k_cu_3db6ed2e_257354cuda3std3__45__cpo6cbeginE
	.align		8
        /*0030*/ 	.dword	_ZN40_INTERNAL_452a0265_4_k_cu_3db6ed2e_257354cuda3std3__45__cpo4cendE
	.align		8
        /*0038*/ 	.dword	_ZN40_INTERNAL_452a0265_4_k_cu_3db6ed2e_257354cuda3std3__442_GLOBAL__N__452a0265_4_k_cu_3db6ed2e_257356ignoreE
	.align		8
        /*0040*/ 	.dword	_ZN40_INTERNAL_452a0265_4_k_cu_3db6ed2e_257354cuda3std3__419piecewise_constructE
	.align		8
        /*0048*/ 	.dword	_ZN40_INTERNAL_452a0265_4_k_cu_3db6ed2e_257354cuda3std3__48in_placeE
	.align		8
        /*0050*/ 	.dword	_ZN40_INTERNAL_452a0265_4_k_cu_3db6ed2e_257354cuda3std6ranges3__45__cpo4swapE
	.align		8
        /*0058*/ 	.dword	_ZN40_INTERNAL_452a0265_4_k_cu_3db6ed2e_257354cuda3std6ranges3__45__cpo9iter_moveE
	.align		8
        /*0060*/ 	.dword	_ZN40_INTERNAL_452a0265_4_k_cu_3db6ed2e_257354cute7productE
	.align		8
        /*0068*/ 	.dword	_ZN40_INTERNAL_452a0265_4_k_cu_3db6ed2e_257354cute1_E
	.align		8
        /*0070*/ 	.dword	$str$25
	.align		8
        /*0078*/ 	.dword	$str$26
	.align		8
        /*0080*/ 	.dword	$str$27
	.align		8
        /*0088*/ 	.dword	$str$28


//--------------------- .text._ZN7cutlass13device_kernelINS_4gemm6kernel13GemmUniversalIN4cute5tupleIJiiiiEEENS1_10collective13CollectiveMmaINS1_35MainloopSm100TmaUmmaWarpSpecializedILi2ELi2ELi4ENS5_IJNS4_1CILi1EEESB_SB_EEEEENS5_IJNSA_ILi64EEESE_NSA_ILi128EEEEEEaNS5_IJlSB_lEEEaSH_NS4_8TiledMMAINS4_8MMA_AtomIJNS4_15SM100_MMA_S8_SSIaaiLi64ELi64ELNS4_4UMMA5MajorE0ELSM_0ELNSL_8SaturateE0EEEEEENS4_6LayoutISC_NS5_IJNSA_ILi0EEESR_SR_EEEEENS5_IJNS4_10UnderscoreESU_SU_EEEEENS4_13SM90_TMA_LOADENS4_14ComposedLayoutINS4_7SwizzleILi3ELi4ELi3EEENS4_18smem_ptr_flag_bitsILi8EEENSQ_INS5_IJNSA_ILi8EEESF_EEENS5_IJSF_SB_EEEEEEEvNS4_8identityESX_S17_vS18_EENS_8epilogue10collective18CollectiveEpilogueINS1A_23Sm100TmaWarpSpecializedILi1ELi1ELi32ELb0ELb0EEEJSG_NS5_IJNSQ_ISE_SB_EES1F_EEEaSH_aSH_NS1A_6fusion15FusionCallbacksIS1E_NS1H_17LinearCombinationIaiaiLNS_15FloatRoundStyleE2EEESG_S1G_JEEENS4_5SM1004TMEM4LOAD26SM100_TMEM_LOAD_16dp32b32xESX_NSY_INSZ_ILi2ELi4ELi3EEES12_NSQ_INS5_IJS13_SE_EEENS5_IJSE_SB_EEEEEEENS4_39AutoVectorizingCopyWithAssumedAlignmentILi128EEENS4_14SM90_TMA_STOREES1V_S1X_S1X_EEEvvEEEEvNT_6ParamsE --------------------------
	.section	.text._ZN7cutlass13device_kernelINS_4gemm6kernel13GemmUniversalIN4cute5tupleIJiiiiEEENS1_10collective13CollectiveMmaINS1_35MainloopSm100TmaUmmaWarpSpecializedILi2ELi2ELi4ENS5_IJNS4_1CILi1EEESB_SB_EEEEENS5_IJNSA_ILi64EEESE_NSA_ILi128EEEEEEaNS5_IJlSB_lEEEaSH_NS4_8TiledMMAINS4_8MMA_AtomIJNS4_15SM100_MMA_S8_SSIaaiLi64ELi64ELNS4_4UMMA5MajorE0ELSM_0ELNSL_8SaturateE0EEEEEENS4_6LayoutISC_NS5_IJNSA_ILi0EEESR_SR_EEEEENS5_IJNS4_10UnderscoreESU_SU_EEEEENS4_13SM90_TMA_LOADENS4_14ComposedLayoutINS4_7SwizzleILi3ELi4ELi3EEENS4_18smem_ptr_flag_bitsILi8EEENSQ_INS5_IJNSA_ILi8EEESF_EEENS5_IJSF_SB_EEEEEEEvNS4_8identityESX_S17_vS18_EENS_8epilogue10collective18CollectiveEpilogueINS1A_23Sm100TmaWarpSpecializedILi1ELi1ELi32ELb0ELb0EEEJSG_NS5_IJNSQ_ISE_SB_EES1F_EEEaSH_aSH_NS1A_6fusion15FusionCallbacksIS1E_NS1H_17LinearCombinationIaiaiLNS_15FloatRoundStyleE2EEESG_S1G_JEEENS4_5SM1004TMEM4LOAD26SM100_TMEM_LOAD_16dp32b32xESX_NSY_INSZ_ILi2ELi4ELi3EEES12_NSQ_INS5_IJS13_SE_EEENS5_IJSE_SB_EEEEEEENS4_39AutoVectorizingCopyWithAssumedAlignmentILi128EEENS4_14SM90_TMA_STOREES1V_S1X_S1X_EEEvvEEEEvNT_6ParamsE,"ax",@progbits
	.align	128
.text._ZN7cutlass13device_kernelINS_4gemm6kernel13GemmUniversalIN4cute5tupleIJiiiiEEENS1_10collective13CollectiveMmaINS1_35MainloopSm100TmaUmmaWarpSpecializedILi2ELi2ELi4ENS5_IJNS4_1CILi1EEESB_SB_EEEEENS5_IJNSA_ILi64EEESE_NSA_ILi128EEEEEEaNS5_IJlSB_lEEEaSH_NS4_8TiledMMAINS4_8MMA_AtomIJNS4_15SM100_MMA_S8_SSIaaiLi64ELi64ELNS4_4UMMA5MajorE0ELSM_0ELNSL_8SaturateE0EEEEEENS4_6LayoutISC_NS5_IJNSA_ILi0EEESR_SR_EEEEENS5_IJNS4_10UnderscoreESU_SU_EEEEENS4_13SM90_TMA_LOADENS4_14ComposedLayoutINS4_7SwizzleILi3ELi4ELi3EEENS4_18smem_ptr_flag_bitsILi8EEENSQ_INS5_IJNSA_ILi8EEESF_EEENS5_IJSF_SB_EEEEEEEvNS4_8identityESX_S17_vS18_EENS_8epilogue10collective18CollectiveEpilogueINS1A_23Sm100TmaWarpSpecializedILi1ELi1ELi32ELb0ELb0EEEJSG_NS5_IJNSQ_ISE_SB_EES1F_EEEaSH_aSH_NS1A_6fusion15FusionCallbacksIS1E_NS1H_17LinearCombinationIaiaiLNS_15FloatRoundStyleE2EEESG_S1G_JEEENS4_5SM1004TMEM4LOAD26SM100_TMEM_LOAD_16dp32b32xESX_NSY_INSZ_ILi2ELi4ELi3EEES12_NSQ_INS5_IJS13_SE_EEENS5_IJSE_SB_EEEEEEENS4_39AutoVectorizingCopyWithAssumedAlignmentILi128EEENS4_14SM90_TMA_STOREES1V_S1X_S1X_EEEvvEEEEvNT_6ParamsE:
        .type           _ZN7cutlass13device_kernelINS_4gemm6kernel13GemmUniversalIN4cute5tupleIJiiiiEEENS1_10collective13CollectiveMmaINS1_35MainloopSm100TmaUmmaWarpSpecializedILi2ELi2ELi4ENS5_IJNS4_1CILi1EEESB_SB_EEEEENS5_IJNSA_ILi64EEESE_NSA_ILi128EEEEEEaNS5_IJlSB_lEEEaSH_NS4_8TiledMMAINS4_8MMA_AtomIJNS4_15SM100_MMA_S8_SSIaaiLi64ELi64ELNS4_4UMMA5MajorE0ELSM_0ELNSL_8SaturateE0EEEEEENS4_6LayoutISC_NS5_IJNSA_ILi0EEESR_SR_EEEEENS5_IJNS4_10UnderscoreESU_SU_EEEEENS4_13SM90_TMA_LOADENS4_14ComposedLayoutINS4_7SwizzleILi3ELi4ELi3EEENS4_18smem_ptr_flag_bitsILi8EEENSQ_INS5_IJNSA_ILi8EEESF_EEENS5_IJSF_SB_EEEEEEEvNS4_8identityESX_S17_vS18_EENS_8epilogue10collective18CollectiveEpilogueINS1A_23Sm100TmaWarpSpecializedILi1ELi1ELi32ELb0ELb0EEEJSG_NS5_IJNSQ_ISE_SB_EES1F_EEEaSH_aSH_NS1A_6fusion15FusionCallbacksIS1E_NS1H_17LinearCombinationIaiaiLNS_15FloatRoundStyleE2EEESG_S1G_JEEENS4_5SM1004TMEM4LOAD26SM100_TMEM_LOAD_16dp32b32xESX_NSY_INSZ_ILi2ELi4ELi3EEES12_NSQ_INS5_IJS13_SE_EEENS5_IJSE_SB_EEEEEEENS4_39AutoVectorizingCopyWithAssumedAlignmentILi128EEENS4_14SM90_TMA_STOREES1V_S1X_S1X_EEEvvEEEEvNT_6ParamsE,@function
        .size           _ZN7cutlass13device_kernelINS_4gemm6kernel13GemmUniversalIN4cute5tupleIJiiiiEEENS1_10collective13CollectiveMmaINS1_35MainloopSm100TmaUmmaWarpSpecializedILi2ELi2ELi4ENS5_IJNS4_1CILi1EEESB_SB_EEEEENS5_IJNSA_ILi64EEESE_NSA_ILi128EEEEEEaNS5_IJlSB_lEEEaSH_NS4_8TiledMMAINS4_8MMA_AtomIJNS4_15SM100_MMA_S8_SSIaaiLi64ELi64ELNS4_4UMMA5MajorE0ELSM_0ELNSL_8SaturateE0EEEEEENS4_6LayoutISC_NS5_IJNSA_ILi0EEESR_SR_EEEEENS5_IJNS4_10UnderscoreESU_SU_EEEEENS4_13SM90_TMA_LOADENS4_14ComposedLayoutINS4_7SwizzleILi3ELi4ELi3EEENS4_18smem_ptr_flag_bitsILi8EEENSQ_INS5_IJNSA_ILi8EEESF_EEENS5_IJSF_SB_EEEEEEEvNS4_8identityESX_S17_vS18_EENS_8epilogue10collective18CollectiveEpilogueINS1A_23Sm100TmaWarpSpecializedILi1ELi1ELi32ELb0ELb0EEEJSG_NS5_IJNSQ_ISE_SB_EES1F_EEEaSH_aSH_NS1A_6fusion15FusionCallbacksIS1E_NS1H_17LinearCombinationIaiaiLNS_15FloatRoundStyleE2EEESG_S1G_JEEENS4_5SM1004TMEM4LOAD26SM100_TMEM_LOAD_16dp32b32xESX_NSY_INSZ_ILi2ELi4ELi3EEES12_NSQ_INS5_IJS13_SE_EEENS5_IJSE_SB_EEEEEEENS4_39AutoVectorizingCopyWithAssumedAlignmentILi128EEENS4_14SM90_TMA_STOREES1V_S1X_S1X_EEEvvEEEEvNT_6ParamsE,(.L_x_122 - _ZN7cutlass13device_kernelINS_4gemm6kernel13GemmUniversalIN4cute5tupleIJiiiiEEENS1_10collective13CollectiveMmaINS1_35MainloopSm100TmaUmmaWarpSpecializedILi2ELi2ELi4ENS5_IJNS4_1CILi1EEESB_SB_EEEEENS5_IJNSA_ILi64EEESE_NSA_ILi128EEEEEEaNS5_IJlSB_lEEEaSH_NS4_8TiledMMAINS4_8MMA_AtomIJNS4_15SM100_MMA_S8_SSIaaiLi64ELi64ELNS4_4UMMA5MajorE0ELSM_0ELNSL_8SaturateE0EEEEEENS4_6LayoutISC_NS5_IJNSA_ILi0EEESR_SR_EEEEENS5_IJNS4_10UnderscoreESU_SU_EEEEENS4_13SM90_TMA_LOADENS4_14ComposedLayoutINS4_7SwizzleILi3ELi4ELi3EEENS4_18smem_ptr_flag_bitsILi8EEENSQ_INS5_IJNSA_ILi8EEESF_EEENS5_IJSF_SB_EEEEEEEvNS4_8identityESX_S17_vS18_EENS_8epilogue10collective18CollectiveEpilogueINS1A_23Sm100TmaWarpSpecializedILi1ELi1ELi32ELb0ELb0EEEJSG_NS5_IJNSQ_ISE_SB_EES1F_EEEaSH_aSH_NS1A_6fusion15FusionCallbacksIS1E_NS1H_17LinearCombinationIaiaiLNS_15FloatRoundStyleE2EEESG_S1G_JEEENS4_5SM1004TMEM4LOAD26SM100_TMEM_LOAD_16dp32b32xESX_NSY_INSZ_ILi2ELi4ELi3EEES12_NSQ_INS5_IJS13_SE_EEENS5_IJSE_SB_EEEEEEENS4_39AutoVectorizingCopyWithAssumedAlignmentILi128EEENS4_14SM90_TMA_STOREES1V_S1X_S1X_EEEvvEEEEvNT_6ParamsE)
        .other          _ZN7cutlass13device_kernelINS_4gemm6kernel13GemmUniversalIN4cute5tupleIJiiiiEEENS1_10collective13CollectiveMmaINS1_35MainloopSm100TmaUmmaWarpSpecializedILi2ELi2ELi4ENS5_IJNS4_1CILi1EEESB_SB_EEEEENS5_IJNSA_ILi64EEESE_NSA_ILi128EEEEEEaNS5_IJlSB_lEEEaSH_NS4_8TiledMMAINS4_8MMA_AtomIJNS4_15SM100_MMA_S8_SSIaaiLi64ELi64ELNS4_4UMMA5MajorE0ELSM_0ELNSL_8SaturateE0EEEEEENS4_6LayoutISC_NS5_IJNSA_ILi0EEESR_SR_EEEEENS5_IJNS4_10UnderscoreESU_SU_EEEEENS4_13SM90_TMA_LOADENS4_14ComposedLayoutINS4_7SwizzleILi3ELi4ELi3EEENS4_18smem_ptr_flag_bitsILi8EEENSQ_INS5_IJNSA_ILi8EEESF_EEENS5_IJSF_SB_EEEEEEEvNS4_8identityESX_S17_vS18_EENS_8epilogue10collective18CollectiveEpilogueINS1A_23Sm100TmaWarpSpecializedILi1ELi1ELi32ELb0ELb0EEEJSG_NS5_IJNSQ_ISE_SB_EES1F_EEEaSH_aSH_NS1A_6fusion15FusionCallbacksIS1E_NS1H_17LinearCombinationIaiaiLNS_15FloatRoundStyleE2EEESG_S1G_JEEENS4_5SM1004TMEM4LOAD26SM100_TMEM_LOAD_16dp32b32xESX_NSY_INSZ_ILi2ELi4ELi3EEES12_NSQ_INS5_IJS13_SE_EEENS5_IJSE_SB_EEEEEEENS4_39AutoVectorizingCopyWithAssumedAlignmentILi128EEENS4_14SM90_TMA_STOREES1V_S1X_S1X_EEEvvEEEEvNT_6ParamsE,@"STO_CUDA_ENTRY STV_DEFAULT"
_ZN7cutlass13device_kernelINS_4gemm6kernel13GemmUniversalIN4cute5tupleIJiiiiEEENS1_10collective13CollectiveMmaINS1_35MainloopSm100TmaUmmaWarpSpecializedILi2ELi2ELi4ENS5_IJNS4_1CILi1EEESB_SB_EEEEENS5_IJNSA_ILi64EEESE_NSA_ILi128EEEEEEaNS5_IJlSB_lEEEaSH_NS4_8TiledMMAINS4_8MMA_AtomIJNS4_15SM100_MMA_S8_SSIaaiLi64ELi64ELNS4_4UMMA5MajorE0ELSM_0ELNSL_8SaturateE0EEEEEENS4_6LayoutISC_NS5_IJNSA_ILi0EEESR_SR_EEEEENS5_IJNS4_10UnderscoreESU_SU_EEEEENS4_13SM90_TMA_LOADENS4_14ComposedLayoutINS4_7SwizzleILi3ELi4ELi3EEENS4_18smem_ptr_flag_bitsILi8EEENSQ_INS5_IJNSA_ILi8EEESF_EEENS5_IJSF_SB_EEEEEEEvNS4_8identityESX_S17_vS18_EENS_8epilogue10collective18CollectiveEpilogueINS1A_23Sm100TmaWarpSpecializedILi1ELi1ELi32ELb0ELb0EEEJSG_NS5_IJNSQ_ISE_SB_EES1F_EEEaSH_aSH_NS1A_6fusion15FusionCallbacksIS1E_NS1H_17LinearCombinationIaiaiLNS_15FloatRoundStyleE2EEESG_S1G_JEEENS4_5SM1004TMEM4LOAD26SM100_TMEM_LOAD_16dp32b32xESX_NSY_INSZ_ILi2ELi4ELi3EEES12_NSQ_INS5_IJS13_SE_EEENS5_IJSE_SB_EEEEEEENS4_39AutoVectorizingCopyWithAssumedAlignmentILi128EEENS4_14SM90_TMA_STOREES1V_S1X_S1X_EEEvvEEEEvNT_6ParamsE:
[----:B------:R-:W1:Y:S01]  /*0000*/  LDC R1, c[0x0][0x37c] ;  /* 0x0000df00ff017b82 */ /* 0x000e620000000800 */
[----:B------:R-:W2:Y:S01]  /*0010*/  S2R R103, SR_TID.X ;  /* 0x0000000000677919 */ /* 0x000ea20000002100 */
[----:B------:R-:W3:Y:S01]  /*0020*/  LDCU.64 UR4, c[0x0][0x890] ;  /* 0x00011200ff0477ac */ /* 0x000ee20008000a00 */
[----:B------:R-:W-:Y:S02]  /*0030*/  PRMT R98, RZ, 0x7610, R98 ;  /* 0x00007610ff627816 */ /* 0x000fe40000000062 */
[----:B------:R-:W-:Y:S01]  /*0040*/  ELECT P5, URZ, PT ;  /* 0x0000000000ff782f */ /* 0x000fe200038a0000 */
[----:B------:R-:W4:Y:S01]  /*0050*/  LDCU.64 UR40, c[0x0][0x358] ;  /* 0x00006b00ff2877ac */ /* 0x000f220008000a00 */
[----:B---3--:R-:W-:-:S04]  /*0060*/  UISETP.NE.U32.AND UP0, UPT, UR4, URZ, UPT ;  /* 0x000000ff0400728c */ /* 0x008fc8000bf05070 */
[----:B------:R-:W-:Y:S01]  /*0070*/  UISETP.NE.AND.EX UP0, UPT, UR5, URZ, UPT, UP0 ;  /* 0x000000ff0500728c */ /* 0x000fe2000bf05300 */
[----:B--2---:R-:W-:-:S05]  /*0080*/  SHF.R.U32.HI R106, RZ, 0x5, R103 ;  /* 0x00000005ff6a7819 */ /* 0x004fca0000011667 */
[----:B------:R-:W2:Y:S02]  /*0090*/  SHFL.IDX PT, R0, R106, RZ, 0x1f ;  /* 0x00001fff6a007589 */ /* 0x000ea400000e0000 */
[----:B--2---:R-:W-:Y:S01]  /*00a0*/  R2UR UR8, R0 ;  /* 0x00000000000872ca */ /* 0x004fe200000e0000 */
[----:B-1--4-:R-:W-:-:S14]  /*00b0*/  BRA.U UP0, `(.L_x_0) ;  /* 0x00000001002c7547 */ /* 0x012fdc000b800000 */
[----:B------:R-:W1:Y:S02]  /*00c0*/  LDCU.64 UR6, c[0x0][0x888] ;  /* 0x00011100ff0677ac */ /* 0x000e640008000a00 */
[----:B-1----:R-:W-:-:S04]  /*00d0*/  UISETP.NE.U32.AND UP0, UPT, UR6, URZ, UPT ;  /* 0x000000ff0600728c */ /* 0x002fc8000bf05070 */
[----:B------:R-:W-:-:S09]  /*00e0*/  UISETP.NE.AND.EX UP0, UPT, UR7, URZ, UPT, UP0 ;  /* 0x000000ff0700728c */ /* 0x000fd2000bf05300 */
[----:B------:R-:W-:Y:S05]  /*00f0*/  BRA.U !UP0, `(.L_x_1) ;  /* 0x0000000108107547 */ /* 0x000fea000b800000 */
[----:B------:R-:W1:Y:S02]  /*0100*/  LDC.64 R48, c[0x0][0x888] ;  /* 0x00022200ff307b82 */ /* 0x000e640000000a00 */
[----:B-1----:R1:W5:Y:S01]  /*0110*/  LDG.E R48, desc[UR40][R48.64] ;  /* 0x0000002830307981 */ /* 0x002362000c1e1900 */
[----:B------:R-:W-:Y:S01]  /*0120*/  HFMA2 R98, -RZ, RZ, 0, 5.9604644775390625e-08 ;  /* 0x00000001ff627431 */ /* 0x000fe200000001ff */
[----:B------:R-:W-:Y:S05]  /*0130*/  BRA `(.L_x_0) ;  /* 0x00000000000c7947 */ /* 0x000fea0003800000 */
.L_x_1:
[----:B------:R-:W1:Y:S01]  /*0140*/  LDCU UR6, c[0x0][0x880] ;  /* 0x00011000ff0677ac */ /* 0x000e620008000800 */
[----:B------:R-:W-:Y:S01]  /*0150*/  HFMA2 R98, -RZ, RZ, 0, 5.9604644775390625e-08 ;  /* 0x00000001ff627431 */ /* 0x000fe200000001ff */
[----:B-1----:R-:W-:-:S07]  /*0160*/  MOV R48, UR6 ;  /* 0x0000000600307c02 */ /* 0x002fce0008000f00 */
.L_x_0:
[----:B------:R-:W2:Y:S02]  /*0170*/  LDCU.64 UR6, c[0x0][0x8b0] ;  /* 0x00011600ff0677ac */ /* 0x000ea40008000a00 */
[----:B--2---:R-:W-:-:S04]  /*0180*/  UISETP.NE.U32.AND UP0, UPT, UR6, URZ, UPT ;  /* 0x000000ff0600728c */ /* 0x004fc8000bf05070 */
[----:B------:R-:W-:-:S09]  /*0190*/  UISETP.NE.AND.EX UP0, UPT, UR7, URZ, UPT, UP0 ;  /* 0x000000ff0700728c */ /* 0x000fd2000bf05300 */
[----:B------:R-:W-:Y:S05]  /*01a0*/  BRA.U UP0, `(.L_x_2) ;  /* 0x0000000100247547 */ /* 0x000fea000b800000 */
[----:B------:R-:W2:Y:S02]  /*01b0*/  LDCU.64 UR6, c[0x0][0x8a8] ;  /* 0x00011500ff0677ac */ /* 0x000ea40008000a00 */
[----:B--2---:R-:W-:-:S04]  /*01c0*/  UISETP.NE.U32.AND UP0, UPT, UR6, URZ, UPT ;  /* 0x000000ff0600728c */ /* 0x004fc8000bf05070 */
[----:B------:R-:W-:-:S09]  /*01d0*/  UISETP.NE.AND.EX UP0, UPT, UR7, URZ, UPT, UP0 ;  /* 0x000000ff0700728c */ /* 0x000fd2000bf05300 */
[----:B------:R-:W-:Y:S05]  /*01e0*/  BRA.U !UP0, `(.L_x_3) ;  /* 0x00000001080c7547 */ /* 0x000fea000b800000 */
[----:B------:R-:W2:Y:S02]  /*01f0*/  LDC.64 R2, c[0x0][0x8a8] ;  /* 0x00022a00ff027b82 */ /* 0x000ea40000000a00 */
[----:B--2---:R2:W5:Y:S01]  /*0200*/  LDG.E R47, desc[UR40][R2.64] ;  /* 0x00000028022f7981 */ /* 0x004562000c1e1900 */
[----:B------:R-:W-:Y:S05]  /*0210*/  BRA `(.L_x_2) ;  /* 0x0000000000087947 */ /* 0x000fea0003800000 */
.L_x_3:
[----:B------:R-:W2:Y:S02]  /*0220*/  LDCU UR6, c[0x0][0x8a0] ;  /* 0x00011400ff0677ac */ /* 0x000ea40008000800 */
[----:B--2---:R-:W-:Y:S02]  /*0230*/  MOV R47, UR6 ;  /* 0x00000006002f7c02 */ /* 0x004fe40008000f00 */
.L_x_2:
[----:B------:R-:W-:Y:S01]  /*0240*/  IMAD.U32 R0, RZ, RZ, UR8 ;  /* 0x00000008ff007e24 */ /* 0x000fe2000f8e00ff */
[----:B------:R-:W-:Y:S04]  /*0250*/  BSSY.RECONVERGENT B0, `(.L_x_4) ;  /* 0x000000c000007945 */ /* 0x000fe80003800200 */
[C---:B------:R-:W-:Y:S02]  /*0260*/  ISETP.NE.OR P1, PT, R0.reuse, 0x1, !P5 ;  /* 0x000000010000780c */ /* 0x040fe40006f25670 */
[----:B------:R-:W-:-:S11]  /*0270*/  ISETP.NE.OR P0, PT, R0, 0x3, !P5 ;  /* 0x000000030000780c */ /* 0x000fd60006f05670 */
[----:B------:R-:W-:Y:S05]  /*0280*/  @P1 BRA `(.L_x_5) ;  /* 0x0000000000201947 */ /* 0x000fea0003800000 */
[----:B------:R-:W3:Y:S02]  /*0290*/  LDCU.64 UR6, c[0x0][0x348] ;  /* 0x00006900ff0677ac */ /* 0x000ee40008000a00 */
[----:B---3--:R-:W-:Y:S02]  /*02a0*/  UIADD3 UR10, UP1, UPT, UR6, 0x80, URZ ;  /* 0x00000080060a7890 */ /* 0x008fe4000ff3e0ff */
[----:B------:R-:W-:Y:S02]  /*02b0*/  UIADD3 UR6, UP0, UPT, UR6, 0x180, URZ ;  /* 0x0000018006067890 */ /* 0x000fe4000ff1e0ff */
[----:B------:R-:W-:Y:S02]  /*02c0*/  UIADD3.X UR11, UPT, UPT, URZ, UR7, URZ, UP1, !UPT ;  /* 0x00000007ff0b7290 */ /* 0x000fe40008ffe4ff */
[----:B------:R-:W-:-:S07]  /*02d0*/  UIADD3.X UR7, UPT, UPT, URZ, UR7, URZ, UP0, !UPT ;  /* 0x00000007ff077290 */ /* 0x000fce00087fe4ff */
[----:B------:R3:W-:Y:S02]  /*02e0*/  UTMACCTL.PF [UR10] ;  /* 0x000000000a0079b9 */ /* 0x0007e40008040000 */
[----:B------:R3:W-:Y:S02]  /*02f0*/  UTMACCTL.PF [UR6] ;  /* 0x00000000060079b9 */ /* 0x0007e40008040000 */
[----:B---3--:R-:W-:Y:S01]  /*0300*/  NOP ;  /* 0x0000000000007918 */ /* 0x008fe20000000000 */
.L_x_5:
[----:B------:R-:W-:Y:S05]  /*0310*/  BSYNC.RECONVERGENT B0 ;  /* 0x0000000000007941 */ /* 0x000fea0003800200 */
.L_x_4:
[----:B------:R-:W-:Y:S04]  /*0320*/  BSSY.RECONVERGENT B0, `(.L_x_6) ;  /* 0x000000a000007945 */ /* 0x000fe80003800200 */
        /* <DEDUP_REMOVED lines=9> */
.L_x_7:
[----:B------:R-:W-:Y:S05]  /*03c0*/  BSYNC.RECONVERGENT B0 ;  /* 0x0000000000007941 */ /* 0x000fea0003800200 */
.L_x_6:
[----:B------:R-:W3:Y:S01]  /*03d0*/  LDCU.64 UR6, c[0x0][0x888] ;  /* 0x00011100ff0677ac */ /* 0x000ee20008000a00 */
[----:B------:R-:W-:Y:S02]  /*03e0*/  UISETP.EQ.U32.AND UP1, UPT, UR4, URZ, UPT ;  /* 0x000000ff0400728c */ /* 0x000fe4000bf22070 */
[----:B------:R-:W-:Y:S02]  /*03f0*/  UPLOP3.LUT UP2, UPT, UPT, UPT, UPT, 0x80, 0x8 ;  /* 0x000000000008789c */ /* 0x000fe40003f4f070 */
[----:B---3--:R-:W-:-:S04]  /*0400*/  UISETP.NE.U32.AND UP0, UPT, UR6, URZ, UPT ;  /* 0x000000ff0600728c */ /* 0x008fc8000bf05070 */
[----:B------:R-:W-:-:S04]  /*0410*/  UISETP.NE.AND.EX UP0, UPT, UR7, URZ, UPT, UP0 ;  /* 0x000000ff0700728c */ /* 0x000fc8000bf05300 */
[----:B------:R-:W-:-:S04]  /*0420*/  UISETP.EQ.OR.EX UP3, UPT, UR5, URZ, !UP0, UP1 ;  /* 0x000000ff0500728c */ /* 0x000fc8000c762710 */
[----:B------:R-:W-:-:S05]  /*0430*/  UP2UR UR44, UPR, URZ, 0x8 ;  /* 0x00000008ff2c7883 */ /* 0x000fca0008000000 */
[----:B------:R-:W-:Y:S07]  /*0440*/  BRA.U !UP3, `(.L_x_8) ;  /* 0x000000010b207547 */ /* 0x000fee000b800000 */
[----:B-----5:R-:W-:Y:S01]  /*0450*/  R2UR UR6, R48 ;  /* 0x00000000300672ca */ /* 0x020fe200000e0000 */
[----:B------:R-:W-:Y:S02]  /*0460*/  UISETP.NE.U32.AND UP2, UPT, UR4, URZ, UPT ;  /* 0x000000ff0400728c */ /* 0x000fe4000bf45070 */
[----:B------:R-:W-:Y:S02]  /*0470*/  USEL UR4, URZ, 0xffffffff, UP0 ;  /* 0xffffffffff047887 */ /* 0x000fe40008000000 */
[----:B------:R-:W-:-:S08]  /*0480*/  UISETP.NE.AND.EX UP2, UPT, UR5, URZ, UPT, UP2 ;  /* 0x000000ff0500728c */ /* 0x000fd0000bf45320 */
[----:B------:R-:W-:-:S04]  /*0490*/  UISETP.NE.AND UP1, UPT, UR6, URZ, UPT ;  /* 0x000000ff0600728c */ /* 0x000fc8000bf25270 */
[----:B------:R-:W-:-:S04]  /*04a0*/  @!UP2 USEL UR4, URZ, 0xffffffff, UP1 ;  /* 0xffffffffff04a887 */ /* 0x000fc80008800000 */
[----:B------:R-:W-:-:S04]  /*04b0*/  ULOP3.LUT UR4, UR4, 0x1, URZ, 0xc0, !UPT ;  /* 0x0000000104047892 */ /* 0x000fc8000f8ec0ff */
[----:B------:R-:W-:-:S11]  /*04c0*/  UISETP.NE.U32.AND UP2, UPT, UR4, 0x1, UPT ;  /* 0x000000010400788c */ /* 0x000fd6000bf45070 */
.L_x_8:
[----:B--2---:R-:W2:Y:S01]  /*04d0*/  SHFL.IDX PT, R2, R106, RZ, 0x1f ;  /* 0x00001fff6a027589 */ /* 0x004ea200000e0000 */
[----:B------:R-:W-:-:S04]  /*04e0*/  UISETP.NE.AND UP1, UPT, UR8, 0x2, UPT ;  /* 0x000000020800788c */ /* 0x000fc8000bf25270 */
[----:B------:R-:W-:Y:S01]  /*04f0*/  USEL UR13, URZ, 0x1, UP1 ;  /* 0x00000001ff0d7887 */ /* 0x000fe20008800000 */
[----:B--2---:R-:W-:-:S13]  /*0500*/  ISETP.NE.AND P0, PT, R2, RZ, PT ;  /* 0x000000ff0200720c */ /* 0x004fda0003f05270 */
[----:B------:R-:W-:Y:S05]  /*0510*/  @P0 BRA `(.L_x_9) ;  /* 0x0000000000380947 */ /* 0x000fea0003800000 */
[----:B------:R-:W2:Y:S01]  /*0520*/  S2UR UR5, SR_CgaCtaId ;  /* 0x00000000000579c3 */ /* 0x000ea20000008800 */
[----:B------:R-:W-:Y:S01]  /*0530*/  UMOV UR6, 0x400 ;  /* 0x0000040000067882 */ /* 0x000fe20000000000 */
[----:B------:R-:W-:Y:S01]  /*0540*/  UMOV UR4, 0x1 ;  /* 0x0000000100047882 */ /* 0x000fe20000000000 */
[----:B------:R-:W-:Y:S01]  /*0550*/  ELECT P0, URZ, PT ;  /* 0x0000000000ff782f */ /* 0x000fe20003800000 */
[----:B--2---:R-:W-:Y:S02]  /*0560*/  ULEA UR5, UR5, UR6, 0x18 ;  /* 0x0000000605057291 */ /* 0x004fe4000f8ec0ff */
[----:B------:R-:W-:-:S04]  /*0570*/  UIADD3 UR6, UPT, UPT, -UR4, 0x100000, URZ ;  /* 0x0010000004067890 */ /* 0x000fc8000fffe1ff */
[----:B------:R-:W-:Y:S02]  /*0580*/  USHF.L.U32 UR7, UR6, 0xb, URZ ;  /* 0x0000000b06077899 */ /* 0x000fe400080006ff */
[----:B------:R-:W-:Y:S01]  /*0590*/  USHF.L.U32 UR6, UR6, 0x1, URZ ;  /* 0x0000000106067899 */ /* 0x000fe200080006ff */
[----:B------:R-:W2:Y:S11]  /*05a0*/  FENCE.VIEW.ASYNC.S ;  /* 0x00000000000073c6 */ /* 0x000eb60000000000 */
[----:B--2---:R2:W3:Y:S01]  /*05b0*/  SYNCS.EXCH.64 URZ, [UR5], UR6 ;  /* 0x0000000605ff75b2 */ /* 0x0044e20008000100 */
[----:B------:R2:W4:Y:S01]  /*05c0*/  SYNCS.EXCH.64 URZ, [UR5+0x10], UR6 ;  /* 0x0000100605ff75b2 */ /* 0x0005220008000100 */
[----:B------:R2:W1:Y:S01]  /*05d0*/  SYNCS.EXCH.64 URZ, [UR5+0x8], UR6 ;  /* 0x0000080605ff75b2 */ /* 0x0004620008000100 */
[----:B------:R2:W1:Y:S01]  /*05e0*/  SYNCS.EXCH.64 URZ, [UR5+0x18], UR6 ;  /* 0x0000180605ff75b2 */ /* 0x0004620008000100 */
[----:B------:R-:W-:Y:S01]  /*05f0*/  NOP ;  /* 0x0000000000007918 */ /* 0x000fe20000000000 */
.L_x_9:
[----:B------:R-:W2:Y:S01]  /*0600*/  SHFL.IDX PT, R2, R106, RZ, 0x1f ;  /* 0x00001fff6a027589 */ /* 0x000ea200000e0000 */
[----:B------:R-:W-:Y:S01]  /*0610*/  NOP ;  /* 0x0000000000007918 */ /* 0x000fe20000000000 */
[----:B--2---:R-:W-:-:S13]  /*0620*/  ISETP.NE.AND P0, PT, R2, 0x1, PT ;  /* 0x000000010200780c */ /* 0x004fda0003f05270 */
[----:B------:R-:W-:Y:S05]  /*0630*/  @P0 BRA `(.L_x_10) ;  /* 0x0000000000400947 */ /* 0x000fea0003800000 */
[----:B------:R-:W2:Y:S01]  /*0640*/  S2UR UR6, SR_CgaCtaId ;  /* 0x00000000000679c3 */ /* 0x000ea20000008800 */
[----:B------:R-:W-:Y:S01]  /*0650*/  UMOV UR7, 0x400 ;  /* 0x0000040000077882 */ /* 0x000fe20000000000 */
[----:B------:R-:W-:Y:S01]  /*0660*/  UMOV UR5, 0x20 ;  /* 0x0000002000057882 */ /* 0x000fe20000000000 */
[----:B------:R-:W-:Y:S01]  /*0670*/  UMOV UR4, 0x80 ;  /* 0x0000008000047882 */ /* 0x000fe20000000000 */
[----:B------:R-:W-:-:S04]  /*0680*/  UIADD3 UR10, UPT, UPT, -UR5, 0x100000, URZ ;  /* 0x00100000050a7890 */ /* 0x000fc8000fffe1ff */
[----:B------:R-:W-:Y:S02]  /*0690*/  USHF.L.U32 UR11, UR10, 0xb, URZ ;  /* 0x0000000b0a0b7899 */ /* 0x000fe400080006ff */
[----:B------:R-:W-:Y:S02]  /*06a0*/  USHF.L.U32 UR10, UR10, 0x1, URZ ;  /* 0x000000010a0a7899 */ /* 0x000fe400080006ff */
[----:B------:R-:W-:-:S04]  /*06b0*/  UIADD3 UR4, UPT, UPT, -UR4, 0x100000, URZ ;  /* 0x0010000004047890 */ /* 0x000fc8000fffe1ff */
[----:B------:R-:W-:Y:S02]  /*06c0*/  USHF.L.U32 UR5, UR4, 0xb, URZ ;  /* 0x0000000b04057899 */ /* 0x000fe400080006ff */
[----:B------:R-:W-:Y:S01]  /*06d0*/  USHF.L.U32 UR4, UR4, 0x1, URZ ;  /* 0x0000000104047899 */ /* 0x000fe200080006ff */
[----:B------:R-:W-:Y:S01]  /*06e0*/  ELECT P0, URZ, PT ;  /* 0x0000000000ff782f */ /* 0x000fe20003800000 */
[----:B--2---:R-:W-:Y:S01]  /*06f0*/  ULEA UR6, UR6, UR7, 0x18 ;  /* 0x0000000706067291 */ /* 0x004fe2000f8ec0ff */
[----:B------:R-:W2:Y:S11]  /*0700*/  FENCE.VIEW.ASYNC.S ;  /* 0x00000000000073c6 */ /* 0x000eb60000000000 */
[----:B--2---:R2:W1:Y:S01]  /*0710*/  SYNCS.EXCH.64 URZ, [UR6+0x20], UR10 ;  /* 0x0000200a06ff75b2 */ /* 0x0044620008000100 */
[----:B------:R2:W1:Y:S01]  /*0720*/  SYNCS.EXCH.64 URZ, [UR6+0x28], UR4 ;  /* 0x0000280406ff75b2 */ /* 0x0004620008000100 */
[----:B------:R-:W-:Y:S01]  /*0730*/  NOP ;  /* 0x0000000000007918 */ /* 0x000fe20000000000 */
.L_x_10:
[----:B------:R-:W3:Y:S01]  /*0740*/  SHFL.IDX PT, R2, R106, RZ, 0x1f ;  /* 0x00001fff6a027589 */ /* 0x000ee200000e0000 */
[----:B------:R-:W-:Y:S01]  /*0750*/  NOP ;  /* 0x0000000000007918 */ /* 0x000fe20000000000 */
[----:B---3--:R-:W-:-:S13]  /*0760*/  ISETP.NE.AND P0, PT, R2, 0x3, PT ;  /* 0x000000030200780c */ /* 0x008fda0003f05270 */
[----:B------:R-:W-:Y:S05]  /*0770*/  @P0 BRA `(.L_x_11) ;  /* 0x0000000000300947 */ /* 0x000fea0003800000 */
[----:B--2---:R-:W2:Y:S01]  /*0780*/  S2UR UR5, SR_CgaCtaId ;  /* 0x00000000000579c3 */ /* 0x004ea20000008800 */
        /* <DEDUP_REMOVED lines=8> */
[----:B--2---:R3:W2:Y:S01]  /*0810*/  SYNCS.EXCH.64 URZ, [UR5+0x30], UR6 ;  /* 0x0000300605ff75b2 */ /* 0x0046a20008000100 */
[----:B------:R3:W1:Y:S02]  /*0820*/  SYNCS.EXCH.64 URZ, [UR5+0x38], UR6 ;  /* 0x0000380605ff75b2 */ /* 0x0006640008000100 */
[----:B---3--:R-:W-:Y:S01]  /*0830*/  NOP ;  /* 0x0000000000007918 */ /* 0x008fe20000000000 */
.L_x_11:
[----:B------:R-:W3:Y:S01]  /*0840*/  SHFL.IDX PT, R2, R106, RZ, 0x1f ;  /* 0x00001fff6a027589 */ /* 0x000ee200000e0000 */
[----:B------:R-:W-:Y:S01]  /*0850*/  NOP ;  /* 0x0000000000007918 */ /* 0x000fe20000000000 */
[----:B---3--:R-:W-:-:S13]  /*0860*/  ISETP.NE.AND P0, PT, R2, 0x4, PT ;  /* 0x000000040200780c */ /* 0x008fda0003f05270 */
[----:B------:R-:W-:Y:S05]  /*0870*/  @P0 BRA `(.L_x_12) ;  /* 0x00000000004c0947 */ /* 0x000fea0003800000 */
[----:B--2---:R-:W2:Y:S01]  /*0880*/  S2UR UR5, SR_CgaCtaId ;  /* 0x00000000000579c3 */ /* 0x004ea20000008800 */
[----:B------:R-:W-:Y:S01]  /*0890*/  UMOV UR7, 0x100 ;  /* 0x0000010000077882 */ /* 0x000fe20000000000 */
[----:B------:R-:W-:Y:S01]  /*08a0*/  UMOV UR6, 0x400 ;  /* 0x0000040000067882 */ /* 0x000fe20000000000 */
[----:B------:R-:W-:Y:S01]  /*08b0*/  USEL UR7, UR7, 0xe0, UP2 ;  /* 0x000000e007077887 */ /* 0x000fe20009000000 */
[----:B------:R-:W-:Y:S01]  /*08c0*/  UMOV UR4, 0x1 ;  /* 0x0000000100047882 */ /* 0x000fe20000000000 */
[----:B------:R-:W-:Y:S01]  /*08d0*/  ELECT P0, URZ, PT ;  /* 0x0000000000ff782f */ /* 0x000fe20003800000 */
[----:B------:R-:W-:-:S04]  /*08e0*/  UIADD3 UR10, UPT, UPT, -UR4, 0x100000, URZ ;  /* 0x00100000040a7890 */ /* 0x000fc8000fffe1ff */
[----:B------:R-:W-:Y:S02]  /*08f0*/  USHF.L.U32 UR11, UR10, 0xb, URZ ;  /* 0x0000000b0a0b7899 */ /* 0x000fe400080006ff */
[----:B------:R-:W-:Y:S02]  /*0900*/  USHF.L.U32 UR10, UR10, 0x1, URZ ;  /* 0x000000010a0a7899 */ /* 0x000fe400080006ff */
[----:B--2---:R-:W-:Y:S02]  /*0910*/  ULEA UR5, UR5, UR6, 0x18 ;  /* 0x0000000605057291 */ /* 0x004fe4000f8ec0ff */
[----:B------:R-:W-:-:S04]  /*0920*/  UIADD3 UR6, UPT, UPT, -UR7, 0x100000, URZ ;  /* 0x0010000007067890 */ /* 0x000fc8000fffe1ff */
[----:B------:R-:W-:Y:S02]  /*0930*/  USHF.L.U32 UR7, UR6, 0xb, URZ ;  /* 0x0000000b06077899 */ /* 0x000fe400080006ff */
[----:B------:R-:W-:Y:S01]  /*0940*/  USHF.L.U32 UR6, UR6, 0x1, URZ ;  /* 0x0000000106067899 */ /* 0x000fe200080006ff */
[----:B------:R-:W2:Y:S03]  /*0950*/  FENCE.VIEW.ASYNC.S ;  /* 0x00000000000073c6 */ /* 0x000ea60000000000 */
[----:B--2---:R3:W2:Y:S08]  /*0960*/  SYNCS.EXCH.64 URZ, [UR5+0x40], UR10 ;  /* 0x0000400a05ff75b2 */ /* 0x0046b00008000100 */
[----:B------:R3:W1:Y:S01]  /*0970*/  SYNCS.EXCH.64 URZ, [UR5+0x50], UR6 ;  /* 0x0000500605ff75b2 */ /* 0x0006620008000100 */
[----:B------:R3:W1:Y:S01]  /*0980*/  SYNCS.EXCH.64 URZ, [UR5+0x48], UR10 ;  /* 0x0000480a05ff75b2 */ /* 0x0006620008000100 */
[----:B------:R3:W1:Y:S02]  /*0990*/  SYNCS.EXCH.64 URZ, [UR5+0x58], UR6 ;  /* 0x0000580605ff75b2 */ /* 0x0006640008000100 */
[----:B---3--:R-:W-:Y:S01]  /*09a0*/  NOP ;  /* 0x0000000000007918 */ /* 0x008fe20000000000 */
.L_x_12:
[----:B------:R-:W3:Y:S01]  /*09b0*/  SHFL.IDX PT, R2, R106, RZ, 0x1f ;  /* 0x00001fff6a027589 */ /* 0x000ee200000e0000 */
[----:B------:R-:W-:Y:S01]  /*09c0*/  NOP ;  /* 0x0000000000007918 */ /* 0x000fe20000000000 */
[----:B---3--:R-:W-:-:S13]  /*09d0*/  ISETP.NE.AND P0, PT, R2, 0x5, PT ;  /* 0x000000050200780c */ /* 0x008fda0003f05270 */
[----:B------:R-:W-:Y:S05]  /*09e0*/  @P0 BRA `(.L_x_13) ;  /* 0x0000000000580947 */ /* 0x000fea0003800000 */
[----:B--2---:R-:W2:Y:S01]  /*09f0*/  S2UR UR6, SR_CgaCtaId ;  /* 0x00000000000679c3 */ /* 0x004ea20000008800 */
        /* <DEDUP_REMOVED lines=12> */
[----:B--2---:R3:W2:Y:S01]  /*0ac0*/  SYNCS.EXCH.64 URZ, [UR6+0x60], UR10 ;  /* 0x0000600a06ff75b2 */ /* 0x0046a20008000100 */
[----:B------:R3:W1:Y:S01]  /*0ad0*/  SYNCS.EXCH.64 URZ, [UR6+0x80], UR4 ;  /* 0x0000800406ff75b2 */ /* 0x0006620008000100 */
[----:B------:R3:W1:Y:S01]  /*0ae0*/  SYNCS.EXCH.64 URZ, [UR6+0x68], UR10 ;  /* 0x0000680a06ff75b2 */ /* 0x0006620008000100 */
[----:B------:R3:W1:Y:S01]  /*0af0*/  SYNCS.EXCH.64 URZ, [UR6+0x88], UR4 ;  /* 0x0000880406ff75b2 */ /* 0x0006620008000100 */
[----:B------:R3:W1:Y:S01]  /*0b00*/  SYNCS.EXCH.64 URZ, [UR6+0x70], UR10 ;  /* 0x0000700a06ff75b2 */ /* 0x0006620008000100 */
[----:B------:R3:W1:Y:S01]  /*0b10*/  SYNCS.EXCH.64 URZ, [UR6+0x90], UR4 ;  /* 0x0000900406ff75b2 */ /* 0x0006620008000100 */
[----:B------:R3:W1:Y:S01]  /*0b20*/  SYNCS.EXCH.64 URZ, [UR6+0x78], UR10 ;  /* 0x0000780a06ff75b2 */ /* 0x0006620008000100 */
[----:B------:R3:W1:Y:S02]  /*0b30*/  SYNCS.EXCH.64 URZ, [UR6+0x98], UR4 ;  /* 0x0000980406ff75b2 */ /* 0x0006640008000100 */
[----:B---3--:R-:W-:Y:S01]  /*0b40*/  NOP ;  /* 0x0000000000007918 */ /* 0x008fe20000000000 */
.L_x_13:
        /* <DEDUP_REMOVED lines=14> */
[----:B------:R3:W1:Y:S01]  /*0c30*/  SYNCS.EXCH.64 URZ, [UR5+0xb0], UR6 ;  /* 0x0000b00605ff75b2 */ /* 0x0006620008000100 */
[----:B------:R3:W1:Y:S01]  /*0c40*/  SYNCS.EXCH.64 URZ, [UR5+0xa8], UR6 ;  /* 0x0000a80605ff75b2 */ /* 0x0006620008000100 */
[----:B------:R3:W1:Y:S02]  /*0c50*/  SYNCS.EXCH.64 URZ, [UR5+0xb8], UR6 ;  /* 0x0000b80605ff75b2 */ /* 0x0006640008000100 */
[----:B---3--:R-:W-:Y:S01]  /*0c60*/  NOP ;  /* 0x0000000000007918 */ /* 0x008fe20000000000 */
.L_x_14:
[----:B--2---:R-:W2:Y:S01]  /*0c70*/  S2UR UR5, SR_CTAID.X ;  /* 0x00000000000579c3 */ /* 0x004ea20000002500 */
[----:B------:R-:W-:-:S05]  /*0c80*/  CS2R.32 R99, SR_CgaSize ;  /* 0x0000000000637805 */ /* 0x000fca0000008a00 */
[----:B------:R-:W-:-:S05]  /*0c90*/  IMAD R99, R99, -0xa0, RZ ;  /* 0xffffff6063637824 */ /* 0x000fca00078e02ff */
[----:B------:R-:W-:-:S14]  /*0ca0*/  R2UR UR7, R99 ;  /* 0x00000000630772ca */ /* 0x000fdc00000e0000 */
[----:B------:R-:W3:Y:S01]  /*0cb0*/  LDCU UR7, c[0x0][UR7+0x2b0] ;  /* 0x00005600070777ac */ /* 0x000ee20008000800 */
[----:B------:R-:W-:Y:S01]  /*0cc0*/  NOP ;  /* 0x0000000000007918 */ /* 0x000fe20000000000 */
[----:B------:R-:W-:-:S05]  /*0cd0*/  CS2R.32 R99, SR_CgaSize ;  /* 0x0000000000637805 */ /* 0x000fca0000008a00 */
[----:B------:R-:W-:-:S05]  /*0ce0*/  IMAD R99, R99, -0xa0, RZ ;  /* 0xffffff6063637824 */ /* 0x000fca00078e02ff */
[----:B------:R-:W-:-:S14]  /*0cf0*/  R2UR UR6, R99 ;  /* 0x00000000630672ca */ /* 0x000fdc00000e0000 */
[----:B------:R-:W4:Y:S01]  /*0d00*/  LDCU UR6, c[0x0][UR6+0x2b4] ;  /* 0x00005680060677ac */ /* 0x000f220008000800 */
[----:B------:R-:W1:Y:S08]  /*0d10*/  S2UR UR4, SR_CTAID.Y ;  /* 0x00000000000479c3 */ /* 0x000e700000002600 */
[----:B------:R-:W4:Y:S01]  /*0d20*/  LDC R9, c[0x0][0xb24] ;  /* 0x0002c900ff097b82 */ /* 0x000f220000000800 */
[----:B--2---:R-:W-:-:S02]  /*0d30*/  I2FP.F32.U32 R5, UR5 ;  /* 0x0000000500057c45 */ /* 0x004fc40008201000 */
[----:B------:R-:W-:-:S05]  /*0d40*/  CS2R.32 R3, SR_CgaSize ;  /* 0x0000000000037805 */ /* 0x000fca0000008a00 */
[----:B------:R-:W-:-:S06]  /*0d50*/  IMAD R3, R3, -0xa0, RZ ;  /* 0xffffff6003037824 */ /* 0x000fcc00078e02ff */
[----:B------:R-:W2:Y:S01]  /*0d60*/  LDC R3, c[0x0][R3+0x2a0] ;  /* 0x0000a80003037b82 */ /* 0x000ea20000000800 */
[----:B------:R-:W-:Y:S01]  /*0d70*/  MOV R99, UR5 ;  /* 0x0000000500637c02 */ /* 0x000fe20008000f00 */
[----:B---3--:R-:W-:Y:S01]  /*0d80*/  FMUL R5, R5, UR7 ;  /* 0x0000000705057c20 */ /* 0x008fe20008400000 */
[----:B-1----:R-:W-:Y:S02]  /*0d90*/  I2FP.F32.U32 R4, UR4 ;  /* 0x0000000400047c45 */ /* 0x002fe40008201000 */
[----:B------:R-:W-:-:S05]  /*0da0*/  CS2R.32 R2, SR_CgaSize ;  /* 0x0000000000027805 */ /* 0x000fca0000008a00 */
[----:B------:R-:W-:-:S06]  /*0db0*/  IMAD R2, R2, -0xa0, RZ ;  /* 0xffffff6002027824 */ /* 0x000fcc00078e02ff */
[----:B------:R-:W1:Y:S01]  /*0dc0*/  LDC R2, c[0x0][R2+0x2a4] ;  /* 0x0000a90002027b82 */ /* 0x000e620000000800 */
[----:B------:R-:W3:Y:S01]  /*0dd0*/  F2I.U32.TRUNC.NTZ R96, R5 ;  /* 0x0000000500607305 */ /* 0x000ee2000020f000 */
[----:B------:R-:W-:Y:S01]  /*0de0*/  MOV R97, UR4 ;  /* 0x0000000400617c02 */ /* 0x000fe20008000f00 */
[----:B----4-:R-:W-:-:S05]  /*0df0*/  FMUL R4, R4, UR6 ;  /* 0x0000000604047c20 */ /* 0x010fca0008400000 */
[----:B------:R-:W-:Y:S01]  /*0e00*/  BAR.SYNC.DEFER_BLOCKING 0x0 ;  /* 0x0000000000007b1d */ /* 0x000fe20000010000 */
[----:B------:R-:W-:-:S05]  /*0e10*/  ISETP.GE.AND P0, PT, R9, 0x1, PT ;  /* 0x000000010900780c */ /* 0x000fca0003f06270 */
[----:B------:R-:W4:Y:S02]  /*0e20*/  F2I.U32.TRUNC.NTZ R81, R4 ;  /* 0x0000000400517305 */ /* 0x000f24000020f000 */
[----:B------:R-:W1:Y:S01]  /*0e30*/  S2UR UR36, SR_CTAID.Z ;  /* 0x00000000002479c3 */ /* 0x000e620000002700 */
[----:B---3--:R-:W-:-:S05]  /*0e40*/  IADD3 R96, PT, PT, -R96, RZ, RZ ;  /* 0x000000ff60607210 */ /* 0x008fca0007ffe1ff */
[----:B--2---:R-:W-:Y:S01]  /*0e50*/  IMAD R96, R3, R96, UR5 ;  /* 0x0000000503607e24 */ /* 0x004fe2000f8e0260 */
[----:B----4-:R-:W-:-:S05]  /*0e60*/  IADD3 R81, PT, PT, -R81, RZ, RZ ;  /* 0x000000ff51517210 */ /* 0x010fca0007ffe1ff */
[----:B-1----:R-:W-:Y:S01]  /*0e70*/  IMAD R81, R2, R81, UR4 ;  /* 0x0000000402517e24 */ /* 0x002fe2000f8e0251 */
[----:B------:R-:W-:Y:S06]  /*0e80*/  @!P0 BRA `(.L_x_15) ;  /* 0x0000000000b88947 */ /* 0x000fec0003800000 */
[----:B------:R-:W1:Y:S01]  /*0e90*/  LDC.64 R4, c[0x0][0xb18] ;  /* 0x0002c600ff047b82 */ /* 0x000e620000000a00 */
[----:B------:R-:W-:-:S07]  /*0ea0*/  ISETP.NE.AND P0, PT, R9, 0x1, PT ;  /* 0x000000010900780c */ /* 0x000fce0003f05270 */
[----:B------:R-:W2:Y:S08]  /*0eb0*/  LDC R10, c[0x0][0xb0c] ;  /* 0x0002c300ff0a7b82 */ /* 0x000eb00000000800 */
[----:B------:R-:W3:Y:S08]  /*0ec0*/  LDC R11, c[0x0][0x370] ;  /* 0x0000dc00ff0b7b82 */ /* 0x000ef00000000800 */
[----:B------:R-:W4:Y:S01]  /*0ed0*/  LDC R12, c[0x0][0x374] ;  /* 0x0000dd00ff0c7b82 */ /* 0x000f220000000800 */
[----:B-1----:R-:W-:-:S07]  /*0ee0*/  ISETP.NE.AND P1, PT, R4, 0x1, PT ;  /* 0x000000010400780c */ /* 0x002fce0003f25270 */
[----:B------:R-:W3:Y:S01]  /*0ef0*/  LDC.64 R6, c[0x0][0xb10] ;  /* 0x0002c400ff067b82 */ /* 0x000ee20000000a00 */
[----:B--2---:R-:W-:-:S07]  /*0f00*/  ISETP.NE.AND P2, PT, R10, 0x1, PT ;  /* 0x000000010a00780c */ /* 0x004fce0003f45270 */
[----:B------:R-:W1:Y:S08]  /*0f10*/  LDC R8, c[0x0][0xb20] ;  /* 0x0002c800ff087b82 */ /* 0x000e700000000800 */
[----:B------:R-:W2:Y:S01]  /*0f20*/  LDC.64 R2, c[0x0][0xb28] ;  /* 0x0002ca00ff027b82 */ /* 0x000ea20000000a00 */
[----:B----4-:R-:W-:-:S04]  /*0f30*/  IMAD.HI.U32 R13, R12, R5, RZ ;  /* 0x000000050c0d7227 */ /* 0x010fc800078e00ff */
[----:B------:R-:W-:-:S04]  /*0f40*/  IMAD.HI.U32 R5, R97, R5, RZ ;  /* 0x0000000561057227 */ /* 0x000fc800078e00ff */
[----:B---3--:R-:W-:-:S04]  /*0f50*/  IMAD.HI.U32 R14, R11, R6, RZ ;  /* 0x000000060b0e7227 */ /* 0x008fc800078e00ff */
[----:B------:R-:W-:Y:S01]  /*0f60*/  IMAD.HI.U32 R16, R99, R6, RZ ;  /* 0x0000000663107227 */ /* 0x000fe200078e00ff */
[-C--:B------:R-:W-:Y:S02]  /*0f70*/  @P2 SHF.R.U32.HI R11, RZ, R7.reuse, R14 ;  /* 0x00000007ff0b2219 */ /* 0x080fe4000001160e */
[-C--:B-1----:R-:W-:Y:S02]  /*0f80*/  @P1 SHF.R.U32.HI R12, RZ, R8.reuse, R13 ;  /* 0x00000008ff0c1219 */ /* 0x082fe4000001160d */
[----:B------:R-:W-:Y:S02]  /*0f90*/  SHF.R.U32.HI R8, RZ, R8, R5 ;  /* 0x00000008ff087219 */ /* 0x000fe40000011605 */
[----:B------:R-:W-:Y:S02]  /*0fa0*/  SHF.R.U32.HI R16, RZ, R7, R16 ;  /* 0x00000007ff107219 */ /* 0x000fe40000011610 */
[----:B------:R-:W-:Y:S01]  /*0fb0*/  SEL R5, R97, R8, !P1 ;  /* 0x0000000861057207 */ /* 0x000fe20004800000 */
[----:B--2---:R-:W-:Y:S01]  /*0fc0*/  IMAD.HI.U32 R14, R12, R2, RZ ;  /* 0x000000020c0e7227 */ /* 0x004fe200078e00ff */
[----:B------:R-:W-:-:S03]  /*0fd0*/  SEL R7, R99, R16, !P2 ;  /* 0x0000001063077207 */ /* 0x000fc60005000000 */
[----:B------:R-:W-:Y:S01]  /*0fe0*/  IMAD.HI.U32 R6, R11, R2, RZ ;  /* 0x000000020b067227 */ /* 0x000fe200078e00ff */
[----:B------:R-:W-:-:S04]  /*0ff0*/  @P0 SHF.R.U32.HI R12, RZ, R3, R14 ;  /* 0x00000003ff0c0219 */ /* 0x000fc8000001160e */
[----:B------:R-:W-:Y:S01]  /*1000*/  @P0 SHF.R.U32.HI R11, RZ, R3, R6 ;  /* 0x00000003ff0b0219 */ /* 0x000fe20000011606 */
[----:B------:R-:W-:-:S04]  /*1010*/  IMAD R12, R12, R9, RZ ;  /* 0x000000090c0c7224 */ /* 0x000fc800078e02ff */
[----:B------:R-:W-:Y:S01]  /*1020*/  IMAD R6, R11, R9, RZ ;  /* 0x000000090b067224 */ /* 0x000fe200078e02ff */
[----:B------:R-:W-:-:S04]  /*1030*/  ISETP.GE.AND P1, PT, R5, R12, PT ;  /* 0x0000000c0500720c */ /* 0x000fc80003f26270 */
[----:B------:R-:W-:Y:S01]  /*1040*/  ISETP.GE.OR P1, PT, R7, R6, P1 ;  /* 0x000000060700720c */ /* 0x000fe20000f26670 */
[----:B------:R-:W-:-:S05]  /*1050*/  IMAD.HI.U32 R6, R5, R2, RZ ;  /* 0x0000000205067227 */ /* 0x000fca00078e00ff */
[----:B------:R-:W-:-:S04]  /*1060*/  SHF.R.U32.HI R6, RZ, R3, R6 ;  /* 0x00000003ff067219 */ /* 0x000fc80000011606 */
[----:B------:R-:W-:-:S03]  /*1070*/  SEL R6, R5, R6, !P0 ;  /* 0x0000000605067207 */ /* 0x000fc60004000000 */
[----:B------:R-:W-:Y:S01]  /*1080*/  @!P1 IMAD.HI.U32 R8, R7, R2, RZ ;  /* 0x0000000207089227 */ /* 0x000fe200078e00ff */
[----:B------:R-:W-:-:S04]  /*1090*/  IADD3 R2, PT, PT, -R6, RZ, RZ ;  /* 0x000000ff06027210 */ /* 0x000fc80007ffe1ff */
[----:B------:R-:W-:Y:S01]  /*10a0*/  @!P1 SHF.R.U32.HI R8, RZ, R3, R8 ;  /* 0x00000003ff089219 */ /* 0x000fe20000011608 */
[----:B------:R-:W-:-:S03]  /*10b0*/  IMAD R2, R9, R2, R5 ;  /* 0x0000000209027224 */ /* 0x000fc600078e0205 */
[----:B------:R-:W-:Y:S02]  /*10c0*/  @!P1 SEL R3, R7, R8, !P0 ;  /* 0x0000000807039207 */ /* 0x000fe40004000000 */
[----:B------:R-:W-:-:S03]  /*10d0*/  IADD3 R8, PT, PT, -R5, RZ, RZ ;  /* 0x000000ff05087210 */ /* 0x000fc60007ffe1ff */
[--C-:B------:R-:W-:Y:S02]  /*10e0*/  @!P1 IMAD.IADD R6, R6, 0x1, -R3.reuse ;  /* 0x0000000106069824 */ /* 0x100fe400078e0a03 */
[----:B------:R-:W-:Y:S01]  /*10f0*/  @!P1 IMAD R3, R2, R11, R3 ;  /* 0x0000000b02039224 */ /* 0x000fe200078e0203 */
[----:B------:R-:W-:Y:S01]  /*1100*/  IADD3 R2, PT, PT, -R7, RZ, RZ ;  /* 0x000000ff07027210 */ /* 0x000fe20007ffe1ff */
[----:B------:R-:W-:Y:S02]  /*1110*/  @!P1 IMAD R5, R6, R9, R7 ;  /* 0x0000000906059224 */ /* 0x000fe400078e0207 */
[----:B------:R-:W-:Y:S02]  /*1120*/  IMAD R8, R4, R8, R97 ;  /* 0x0000000804087224 */ /* 0x000fe400078e0261 */
[----:B------:R-:W-:Y:S02]  /*1130*/  @!P1 IMAD.MOV.U32 R7, RZ, RZ, R3 ;  /* 0x000000ffff079224 */ /* 0x000fe400078e0003 */
[----:B------:R-:W-:-:S02]  /*1140*/  IMAD R2, R10, R2, R99 ;  /* 0x000000020a027224 */ /* 0x000fc400078e0263 */
[----:B------:R-:W-:Y:S02]  /*1150*/  IMAD R97, R5, R4, R8 ;  /* 0x0000000405617224 */ /* 0x000fe400078e0208 */
[----:B------:R-:W-:Y:S02]  /*1160*/  IMAD R99, R7, R10, R2 ;  /* 0x0000000a07637224 */ /* 0x000fe400078e0202 */
.L_x_15:
[----:B------:R-:W1:Y:S01]  /*1170*/  LDCU UR4, c[0x0][0xb30] ;  /* 0x00016600ff0477ac */ /* 0x000e620008000800 */
[----:B------:R-:W2:Y:S08]  /*1180*/  S2UR UR37, SR_CgaCtaId ;  /* 0x00000000002579c3 */ /* 0x000eb00000008800 */
[----:B------:R-:W3:Y:S01]  /*1190*/  LDC R40, c[0x0][0xb24] ;  /* 0x0002c900ff287b82 */ /* 0x000ee20000000800 */
[----:B-1----:R-:W-:-:S09]  /*11a0*/  UISETP.NE.AND UP1, UPT, UR4, 0x1, UPT ;  /* 0x000000010400788c */ /* 0x002fd2000bf25270 */
[----:B--2---:R-:W-:Y:S05]  /*11b0*/  BRA.U UP1, `(.L_x_16) ;  /* 0x0000000101407547 */ /* 0x004fea000b800000 */
[----:B------:R-:W1:Y:S08]  /*11c0*/  LDC.64 R4, c[0x0][0xb10] ;  /* 0x0002c400ff047b82 */ /* 0x000e700000000a00 */
[----:B------:R-:W2:Y:S08]  /*11d0*/  LDC.64 R2, c[0x0][0xb18] ;  /* 0x0002c600ff027b82 */ /* 0x000eb00000000a00 */
[----:B------:R-:W4:Y:S08]  /*11e0*/  LDC R6, c[0x0][0xb20] ;  /* 0x0002c800ff067b82 */ /* 0x000f300000000800 */
[----:B------:R-:W3:Y:S01]  /*11f0*/  LDC R8, c[0x0][0xb0c] ;  /* 0x0002c300ff087b82 */ /* 0x000ee20000000800 */
[----:B-1----:R-:W-:-:S05]  /*1200*/  IMAD.HI.U32 R4, R99, R4, RZ ;  /* 0x0000000463047227 */ /* 0x002fca00078e00ff */
[----:B------:R-:W-:Y:S01]  /*1210*/  SHF.R.U32.HI R4, RZ, R5, R4 ;  /* 0x00000005ff047219 */ /* 0x000fe20000011604 */
[----:B--2---:R-:W-:Y:S01]  /*1220*/  IMAD.HI.U32 R3, R97, R3, RZ ;  /* 0x0000000361037227 */ /* 0x004fe200078e00ff */
[----:B------:R-:W-:-:S04]  /*1230*/  ISETP.NE.AND P0, PT, R2, 0x1, PT ;  /* 0x000000010200780c */ /* 0x000fc80003f05270 */
[----:B----4-:R-:W-:-:S04]  /*1240*/  SHF.R.U32.HI R6, RZ, R6, R3 ;  /* 0x00000006ff067219 */ /* 0x010fc80000011603 */
[----:B------:R-:W-:Y:S02]  /*1250*/  SEL R3, R97, R6, !P0 ;  /* 0x0000000661037207 */ /* 0x000fe40004000000 */
[----:B---3--:R-:W-:-:S04]  /*1260*/  ISETP.NE.AND P1, PT, R8, 0x1, PT ;  /* 0x000000010800780c */ /* 0x008fc80003f25270 */
[----:B------:R-:W-:-:S05]  /*1270*/  SEL R4, R99, R4, !P1 ;  /* 0x0000000463047207 */ /* 0x000fca0004800000 */
[----:B------:R-:W-:Y:S02]  /*1280*/  IMAD.IADD R5, R3, 0x1, -R4 ;  /* 0x0000000103057824 */ /* 0x000fe400078e0a04 */
[----:B------:R-:W-:Y:S02]  /*1290*/  IMAD.IADD R3, R4, 0x1, -R3 ;  /* 0x0000000104037824 */ /* 0x000fe400078e0a03 */
[----:B------:R-:W-:Y:S02]  /*12a0*/  IMAD R99, R5, R8, R99 ;  /* 0x0000000805637224 */ /* 0x000fe400078e0263 */
[----:B------:R-:W-:-:S07]  /*12b0*/  IMAD R97, R3, R2, R97 ;  /* 0x0000000203617224 */ /* 0x000fce00078e0261 */
.L_x_16:
[----:B------:R-:W-:Y:S01]  /*12c0*/  BAR.SYNC.DEFER_BLOCKING 0x0 ;  /* 0x0000000000007b1d */ /* 0x000fe20000010000 */
[----:B------:R-:W-:Y:S01]  /*12d0*/  UISETP.NE.AND UP1, UPT, UR8, 0x2, UPT ;  /* 0x000000020800788c */ /* 0x000fe2000bf25270 */
[----:B------:R-:W-:Y:S02]  /*12e0*/  ISETP.NE.OR P5, PT, R0, 0x2, !P5 ;  /* 0x000000020000780c */ /* 0x000fe40006fa5670 */
[----:B------:R-:W-:-:S06]  /*12f0*/  LOP3.LUT R2, R103, 0x1f, RZ, 0xc0, !PT ;  /* 0x0000001f67027812 */ /* 0x000fcc00078ec0ff */
[----:B------:R-:W-:Y:S05]  /*1300*/  BRA.U UP1, `(.L_x_17) ;  /* 0x00000011010c7547 */ /* 0x000fea000b800000 */
[----:B------:R-:W1:Y:S01]  /*1310*/  LDCU UR13, c[0x0][0x38c] ;  /* 0x00007180ff0d77ac */ /* 0x000e620008000800 */
[----:B------:R-:W2:Y:S01]  /*1320*/  LDC R9, c[0x0][0x370] ;  /* 0x0000dc00ff097b82 */ /* 0x000ea20000000800 */
[----:B------:R-:W-:Y:S01]  /*1330*/  PLOP3.LUT P1, PT, PT, PT, UP2, 0x80, 0x8 ;  /* 0x000000000008781c */ /* 0x000fe20003f2f028 */
[----:B------:R-:W-:Y:S01]  /*1340*/  IMAD.MOV.U32 R15, RZ, RZ, 0x1 ;  /* 0x00000001ff0f7424 */ /* 0x000fe200078e00ff */
[----:B------:R-:W-:Y:S01]  /*1350*/  ISETP.EQ.OR P4, PT, R2, RZ, P5 ;  /* 0x000000ff0200720c */ /* 0x000fe20002f82670 */
[----:B------:R-:W-:Y:S01]  /*1360*/  IMAD.MOV.U32 R14, RZ, RZ, RZ ;  /* 0x000000ffff0e7224 */ /* 0x000fe200078e00ff */
[----:B------:R-:W-:Y:S02]  /*1370*/  PLOP3.LUT P1, PT, P1, PT, PT, 0x8, 0x80 ;  /* 0x000000000080781c */ /* 0x000fe40000f2e170 */
[----:B------:R-:W-:Y:S01]  /*1380*/  CS2R R12, SRZ ;  /* 0x00000000000c7805 */ /* 0x000fe2000001ff00 */
[----:B------:R-:W-:Y:S01]  /*1390*/  IMAD.MOV.U32 R10, RZ, RZ, 0x1 ;  /* 0x00000001ff0a7424 */ /* 0x000fe200078e00ff */
[----:B------:R-:W4:Y:S01]  /*13a0*/  LDC R0, c[0x0][0x374] ;  /* 0x0000dd00ff007b82 */ /* 0x000f220000000800 */
[----:B------:R-:W2:Y:S01]  /*13b0*/  LDCU.64 UR22, c[0x0][0x348] ;  /* 0x00006900ff1677ac */ /* 0x000ea20008000a00 */
[----:B------:R-:W-:Y:S01]  /*13c0*/  UMOV UR6, URZ ;  /* 0x000000ff00067c82 */ /* 0x000fe20008000000 */
[----:B-1----:R-:W-:-:S04]  /*13d0*/  UIADD3 UR5, UPT, UPT, UR13, 0x7f, URZ ;  /* 0x0000007f0d057890 */ /* 0x002fc8000fffe0ff */
[----:B------:R-:W-:-:S04]  /*13e0*/  USHF.R.S32.HI UR4, URZ, 0x1f, UR5 ;  /* 0x0000001fff047899 */ /* 0x000fc80008011405 */
[----:B------:R-:W-:-:S04]  /*13f0*/  ULEA.HI UR4, UR4, UR5, URZ, 0x7 ;  /* 0x0000000504047291 */ /* 0x000fc8000f8f38ff */
[----:B------:R-:W-:Y:S02]  /*1400*/  USHF.R.S32.HI UR15, URZ, 0x7, UR4 ;  /* 0x00000007ff0f7899 */ /* 0x000fe40008011404 */
[----:B------:R-:W-:Y:S02]  /*1410*/  UIADD3 UR4, UPT, UPT, UR13, -0x1, URZ ;  /* 0xffffffff0d047890 */ /* 0x000fe4000fffe0ff */
[----:B------:R-:W-:Y:S02]  /*1420*/  UISETP.LT.U32.AND UP0, UPT, UR15, 0x2, UPT ;  /* 0x000000020f00788c */ /* 0x000fe4000bf01070 */
[----:B------:R-:W-:Y:S02]  /*1430*/  UISETP.GE.U32.AND UP1, UPT, UR4, -0xff, UPT ;  /* 0xffffff010400788c */ /* 0x000fe4000bf26070 */
[----:B------:R-:W-:Y:S02]  /*1440*/  USEL UR14, UR15, 0x2, UP0 ;  /* 0x000000020f0e7887 */ /* 0x000fe40008000000 */
[----:B------:R-:W-:-:S02]  /*1450*/  UIADD3 UR13, UPT, UPT, UR13, 0xfe, URZ ;  /* 0x000000fe0d0d7890 */ /* 0x000fc4000fffe0ff */
[----:B------:R-:W-:Y:S02]  /*1460*/  UIADD3 UR5, UPT, UPT, UR14, -0x1, URZ ;  /* 0xffffffff0e057890 */ /* 0x000fe4000fffe0ff */
[----:B------:R-:W-:-:S03]  /*1470*/  UIADD3 UR7, UPT, UPT, UR15, -UR14, URZ ;  /* 0x8000000e0f077290 */ /* 0x000fc6000fffe0ff */
[----:B------:R-:W-:-:S04]  /*1480*/  @UP1 UIADD3 UR5, UPT, UPT, UR14, URZ, URZ ;  /* 0x000000ff0e051290 */ /* 0x000fc8000fffe0ff */
[----:B--2---:R-:W-:-:S12]  /*1490*/  UIADD3 UR5, UPT, UPT, UR5, 0x1, URZ ;  /* 0x0000000105057890 */ /* 0x004fd8000fffe0ff */
.L_x_35:
[----:B------:R-:W-:Y:S01]  /*14a0*/  UISETP.NE.AND UP0, UPT, UR37, URZ, UPT ;  /* 0x000000ff2500728c */ /* 0x000fe2000bf05270 */
[----:B------:R-:W1:Y:S08]  /*14b0*/  S2UR UR37, SR_CgaCtaId ;  /* 0x00000000002579c3 */ /* 0x000e700000008800 */
[----:B------:R-:W-:Y:S05]  /*14c0*/  BRA.U UP0, `(.L_x_18) ;  /* 0x0000000100347547 */ /* 0x000fea000b800000 */
[----:B------:R-:W2:Y:S01]  /*14d0*/  S2R R2, SR_CgaCtaId ;  /* 0x0000000000027919 */ /* 0x000ea20000008800 */
[----:B------:R-:W-:-:S04]  /*14e0*/  MOV R3, 0x400 ;  /* 0x0000040000037802 */ /* 0x000fc80000000f00 */
[----:B--2---:R-:W-:Y:S02]  /*14f0*/  LEA R3, R2, R3, 0x18 ;  /* 0x0000000302037211 */ /* 0x004fe400078ec0ff */
[----:B------:R-:W-:-:S03]  /*1500*/  SHF.L.U32 R2, R10, 0x1f, RZ ;  /* 0x0000001f0a027819 */ /* 0x000fc600000006ff */
[----:B------:R-:W-:-:S04]  /*1510*/  IMAD R3, R12, 0x8, R3 ;  /* 0x000000080c037824 */ /* 0x000fc800078e0203 */
[----:B------:R-:W2:Y:S02]  /*1520*/  SYNCS.PHASECHK.TRANS64.TRYWAIT P0, [R3+URZ+0xb0], R2 ;  /* 0x0000b002030075a7 */ /* 0x000ea400080011ff */
[----:B--2---:R-:W-:Y:S05]  /*1530*/  @!P0 BRA `(.L_x_19) ;  /* 0x0000004800cc8947 */ /* 0x004fea0003800000 */
.L_x_93:
[----:B------:R-:W-:Y:S01]  /*1540*/  VIADD R12, R12, 0x1 ;  /* 0x000000010c0c7836 */ /* 0x000fe20000000000 */
[----:B------:R2:W-:Y:S04]  /*1550*/  SYNCS.ARRIVE.TRANS64.A1T0 RZ, [R3+URZ+0xa0], RZ ;  /* 0x0000a0ff03ff79a7 */ /* 0x0005e800081000ff */
[----:B------:R-:W-:-:S04]  /*1560*/  ISETP.NE.AND P0, PT, R12, 0x2, PT ;  /* 0x000000020c00780c */ /* 0x000fc80003f05270 */
[----:B------:R-:W-:Y:S02]  /*1570*/  SEL R12, R12, RZ, P0 ;  /* 0x000000ff0c0c7207 */ /* 0x000fe40000000000 */
[----:B--2---:R-:W-:-:S04]  /*1580*/  SEL R3, RZ, 0x1, P0 ;  /* 0x00000001ff037807 */ /* 0x004fc80000000000 */
[----:B------:R-:W-:-:S07]  /*1590*/  LOP3.LUT R10, R10, R3, RZ, 0x3c, !PT ;  /* 0x000000030a0a7212 */ /* 0x000fce00078e3cff */
.L_x_18:
[----:B------:R-:W-:Y:S01]  /*15a0*/  UMOV UR4, 0x400 ;  /* 0x0000040000047882 */ /* 0x000fe20000000000 */
[----:B------:R-:W-:Y:S01]  /*15b0*/  SHF.L.U32 R2, R15, 0x1f, RZ ;  /* 0x0000001f0f027819 */ /* 0x000fe200000006ff */
[----:B-1----:R-:W-:Y:S01]  /*15c0*/  ULEA UR4, UR37, UR4, 0x18 ;  /* 0x0000000425047291 */ /* 0x002fe2000f8ec0ff */
[----:B------:R-:W-:Y:S01]  /*15d0*/  R2UR UR35, R99 ;  /* 0x00000000632372ca */ /* 0x000fe200000e0000 */
[----:B------:R-:W-:Y:S01]  /*15e0*/  UISETP.GE.U32.AND UP0, UPT, UR13, 0xff, UPT ;  /* 0x000000ff0d00788c */ /* 0x000fe2000bf06070 */
[----:B------:R-:W-:Y:S01]  /*15f0*/  R2UR UR11, R97 ;  /* 0x00000000610b72ca */ /* 0x000fe200000e0000 */
[----:B------:R-:W-:Y:S01]  /*1600*/  ULEA UR8, UR6, UR4, 0x3 ;  /* 0x0000000406087291 */ /* 0x000fe2000f8e18ff */
[----:B------:R-:W-:-:S08]  /*1610*/  UMOV UR24, URZ ;  /* 0x000000ff00187c82 */ /* 0x000fd00008000000 */
[----:B------:R1:W2:Y:S01]  /*1620*/  SYNCS.PHASECHK.TRANS64.TRYWAIT P0, [UR8+0x10], R2 ;  /* 0x00001002ff0075a7 */ /* 0x0002a20008001108 */
[----:B------:R-:W-:Y:S02]  /*1630*/  USHF.L.U32 UR35, UR35, 0x6, URZ ;  /* 0x0000000623237899 */ /* 0x000fe400080006ff */
[----:B------:R-:W-:Y:S01]  /*1640*/  USHF.L.U32 UR11, UR11, 0x6, URZ ;  /* 0x000000060b0b7899 */ /* 0x000fe200080006ff */
[----:B------:R-:W-:Y:S11]  /*1650*/  BRA.U !UP0, `(.L_x_20) ;  /* 0x0000000108a47547 */ /* 0x000ff6000b800000 */
[----:B------:R-:W-:Y:S01]  /*1660*/  UMOV UR16, URZ ;  /* 0x000000ff00107c82 */ /* 0x000fe20008000000 */
[----:B------:R-:W-:-:S05]  /*1670*/  UMOV UR17, UR6 ;  /* 0x0000000600117c82 */ /* 0x000fca0008000000 */
.L_x_25:
[----:B-1----:R-:W-:Y:S01]  /*1680*/  ULEA UR33, UR17, UR4, 0x3 ;  /* 0x0000000411217291 */ /* 0x002fe2000f8e18ff */
[----:B--2---:R-:W-:Y:S01]  /*1690*/  @!P5 MOV R3, 0x4000 ;  /* 0x000040000003d802 */ /* 0x004fe20000000f00 */
[----:B--2---:R-:W-:Y:S10]  /*16a0*/  @P0 BRA `(.L_x_21) ;  /* 0x00000000000c0947 */ /* 0x004ff40003800000 */
[----:B------:R-:W-:-:S04]  /*16b0*/  SHF.L.U32 R5, R15, 0x1f, RZ ;  /* 0x0000001f0f057819 */ /* 0x000fc800000006ff */
[----:B------:R-:W2:Y:S02]  /*16c0*/  SYNCS.PHASECHK.TRANS64.TRYWAIT P0, [UR33+0x10], R5 ;  /* 0x00001005ff0075a7 */ /* 0x000ea40008001121 */
[----:B--2---:R-:W-:Y:S05]  /*16d0*/  @!P0 BRA `(.L_x_22) ;  /* 0x0000004800788947 */ /* 0x004fea0003800000 */
.L_x_21:
[----:B------:R2:W-:Y:S01]  /*16e0*/  @!P5 SYNCS.ARRIVE.TRANS64 RZ, [UR33], R3 ;  /* 0x00000003ffffd9a7 */ /* 0x0005e20008000021 */
[----:B------:R-:W-:Y:S04]  /*16f0*/  BSSY.RECONVERGENT B0, `(.L_x_23) ;  /* 0x0000003000007945 */ /* 0x000fe80003800200 */
[----:B------:R-:W-:Y:S05]  /*1700*/  @P4 BRA `(.L_x_24) ;  /* 0x0000000000044947 */ /* 0x000fea0003800000 */
[----:B------:R-:W-:Y:S05]  /*1710*/  BPT.TRAP 0x1 ;  /* 0x000000040000795c */ /* 0x000fea0000300000 */
.L_x_24:
[----:B------:R-:W-:Y:S05]  /*1720*/  BSYNC.RECONVERGENT B0 ;  /* 0x0000000000007941 */ /* 0x000fea0003800200 */
.L_x_23:
[----:B------:R-:W-:Y:S02]  /*1730*/  UIADD3 UR6, UPT, UPT, UR17, 0x1, URZ ;  /* 0x0000000111067890 */ /* 0x000fe4000fffe0ff */
[----:B------:R-:W-:Y:S02]  /*1740*/  UIADD3 UR26, UP1, UPT, UR22, 0x80, URZ ;  /* 0x00000080161a7890 */ /* 0x000fe4000ff3e0ff */
[----:B------:R-:W-:Y:S02]  /*1750*/  UISETP.NE.AND UP0, UPT, UR6, 0x2, UPT ;  /* 0x000000020600788c */ /* 0x000fe4000bf05270 */
[----:B------:R-:W-:Y:S02]  /*1760*/  USHF.L.U32 UR34, UR16, 0x7, URZ ;  /* 0x0000000710227899 */ /* 0x000fe400080006ff */
[----:B------:R-:W-:Y:S02]  /*1770*/  USEL UR9, URZ, 0x1, UP0 ;  /* 0x00000001ff097887 */ /* 0x000fe40008000000 */
[----:B------:R-:W-:-:S02]  /*1780*/  USEL UR6, UR6, URZ, UP0 ;  /* 0x000000ff06067287 */ /* 0x000fc40008000000 */
[----:B------:R-:W-:Y:S02]  /*1790*/  UIADD3 UR20, UP0, UPT, UR22, 0x180, URZ ;  /* 0x0000018016147890 */ /* 0x000fe4000ff1e0ff */
[----:B------:R-:W-:Y:S01]  /*17a0*/  ULEA UR8, UR6, UR4, 0x3 ;  /* 0x0000000406087291 */ /* 0x000fe2000f8e18ff */
[----:B------:R-:W-:Y:S01]  /*17b0*/  LOP3.LUT R15, R15, UR9, RZ, 0x3c, !PT ;  /* 0x000000090f0f7c12 */ /* 0x000fe2000f8e3cff */
[----:B------:R-:W-:Y:S02]  /*17c0*/  UIADD3.X UR27, UPT, UPT, URZ, UR23, URZ, UP1, !UPT ;  /* 0x00000017ff1b7290 */ /* 0x000fe40008ffe4ff */
[----:B------:R-:W-:Y:S01]  /*17d0*/  UIADD3.X UR21, UPT, UPT, URZ, UR23, URZ, UP0, !UPT ;  /* 0x00000017ff157290 */ /* 0x000fe200087fe4ff */
[----:B-1----:R-:W-:Y:S01]  /*17e0*/  SHF.L.U32 R2, R15, 0x1f, RZ ;  /* 0x0000001f0f027819 */ /* 0x002fe200000006ff */
[----:B------:R-:W-:Y:S01]  /*17f0*/  UMOV UR18, 0x0 ;  /* 0x0000000000127882 */ /* 0x000fe20000000000 */
[----:B------:R-:W-:Y:S01]  /*1800*/  UMOV UR19, 0x10000000 ;  /* 0x1000000000137882 */ /* 0x000fe20000000000 */
[----:B------:R-:W-:Y:S01]  /*1810*/  UMOV UR12, UR36 ;  /* 0x00000024000c7c82 */ /* 0x000fe20008000000 */
[----:B------:R1:W1:Y:S01]  /*1820*/  SYNCS.PHASECHK.TRANS64.TRYWAIT P0, [UR8+0x10], R2 ;  /* 0x00001002ff0075a7 */ /* 0x0002620008001108 */
[----:B------:R-:W-:Y:S01]  /*1830*/  ULEA UR8, UR17, UR4, 0xd ;  /* 0x0000000411087291 */ /* 0x000fe2000f8e68ff */
[----:B------:R-:W-:Y:S01]  /*1840*/  UMOV UR9, UR33 ;  /* 0x0000002100097c82 */ /* 0x000fe20008000000 */
[----:B------:R-:W-:-:S02]  /*1850*/  UMOV UR10, UR34 ;  /* 0x00000022000a7c82 */ /* 0x000fc40008000000 */
[----:B------:R-:W-:Y:S02]  /*1860*/  UIADD3 UR32, UPT, UPT, UR8, 0x2400, URZ ;  /* 0x0000240008207890 */ /* 0x000fe4000fffe0ff */
[----:B------:R-:W-:Y:S02]  /*1870*/  UIADD3 UR8, UPT, UPT, UR8, 0x6400, URZ ;  /* 0x0000640008087890 */ /* 0x000fe4000fffe0ff */
[----:B------:R-:W-:Y:S01]  /*1880*/  UIADD3 UR16, UPT, UPT, UR16, 0x1, URZ ;  /* 0x0000000110107890 */ /* 0x000fe2000fffe0ff */
[----:B------:R-:W-:Y:S01]  /*1890*/  UMOV UR24, UR5 ;  /* 0x0000000500187c82 */ /* 0x000fe20008000000 */
[----:B------:R-:W-:Y:S02]  /*18a0*/  UMOV UR17, UR6 ;  /* 0x0000000600117c82 */ /* 0x000fe40008000000 */
[----:B------:R-:W-:Y:S01]  /*18b0*/  UISETP.NE.AND UP0, UPT, UR16, UR5, UPT ;  /* 0x000000051000728c */ /* 0x000fe2000bf05270 */
[----:B------:R1:W-:Y:S02]  /*18c0*/  UTMALDG.3D [UR32], [UR26], desc[UR18] ;  /* 0x000012201a0075b4 */ /* 0x0003e40008011000 */
[----:B------:R1:W-:Y:S06]  /*18d0*/  UTMALDG.3D [UR8], [UR20], desc[UR18] ;  /* 0x00001208140075b4 */ /* 0x0003ec0008011000 */
[----:B------:R-:W-:Y:S05]  /*18e0*/  BRA.U UP0, `(.L_x_25) ;  /* 0xfffffffd00647547 */ /* 0x000fea000b83ffff */
.L_x_20:
[----:B-1----:R-:W-:Y:S01]  /*18f0*/  ULEA UR8, UR6, UR4, 0x3 ;  /* 0x0000000406087291 */ /* 0x002fe2000f8e18ff */
[----:B------:R-:W-:Y:S01]  /*1900*/  SHF.L.U32 R2, R15, 0x1f, RZ ;  /* 0x0000001f0f027819 */ /* 0x000fe200000006ff */
[----:B------:R-:W-:Y:S01]  /*1910*/  @!P1 SYNCS.ARRIVE.TRANS64.A1T0 RZ, [UR4+0x38], RZ ;  /* 0x000038ffffff99a7 */ /* 0x000fe20008100004 */
[----:B------:R-:W-:-:S06]  /*1920*/  UISETP.GT.AND UP0, UPT, UR15, UR14, UPT ;  /* 0x0000000e0f00728c */ /* 0x000fcc000bf04270 */
[----:B--2---:R1:W2:Y:S03]  /*1930*/  SYNCS.PHASECHK.TRANS64.TRYWAIT P0, [UR8+0x10], R2 ;  /* 0x00001002ff0075a7 */ /* 0x0042a60008001108 */
[----:B------:R-:W-:Y:S05]  /*1940*/  BRA.U !UP0, `(.L_x_26) ;  /* 0x0000000108a87547 */ /* 0x000fea000b800000 */
[----:B------:R-:W-:Y:S01]  /*1950*/  UIADD3 UR21, UPT, UPT, UR7, UR24, URZ ;  /* 0x0000001807157290 */ /* 0x000fe2000fffe0ff */
[----:B------:R-:W-:-:S11]  /*1960*/  UMOV UR25, UR6 ;  /* 0x0000000600197c82 */ /* 0x000fd60008000000 */
.L_x_31:
[----:B-1----:R-:W-:Y:S01]  /*1970*/  ULEA UR17, UR25, UR4, 0x3 ;  /* 0x0000000419117291 */ /* 0x002fe2000f8e18ff */
[----:B--2---:R-:W-:Y:S01]  /*1980*/  @!P5 MOV R3, 0x4000 ;  /* 0x000040000003d802 */ /* 0x004fe20000000f00 */
[----:B--2---:R-:W-:Y:S10]  /*1990*/  @P0 BRA `(.L_x_27) ;  /* 0x00000000000c0947 */ /* 0x004ff40003800000 */
[----:B------:R-:W-:-:S04]  /*19a0*/  SHF.L.U32 R5, R15, 0x1f, RZ ;  /* 0x0000001f0f057819 */ /* 0x000fc800000006ff */
[----:B------:R-:W2:Y:S02]  /*19b0*/  SYNCS.PHASECHK.TRANS64.TRYWAIT P0, [UR17+0x10], R5 ;  /* 0x00001005ff0075a7 */ /* 0x000ea40008001111 */
[----:B--2---:R-:W-:Y:S05]  /*19c0*/  @!P0 BRA `(.L_x_28) ;  /* 0x0000004400d48947 */ /* 0x004fea0003800000 */
.L_x_27:
[----:B------:R2:W-:Y:S01]  /*19d0*/  @!P5 SYNCS.ARRIVE.TRANS64 RZ, [UR17], R3 ;  /* 0x00000003ffffd9a7 */ /* 0x0005e20008000011 */
[----:B------:R-:W-:Y:S04]  /*19e0*/  BSSY.RECONVERGENT B0, `(.L_x_29) ;  /* 0x0000003000007945 */ /* 0x000fe80003800200 */
[----:B------:R-:W-:Y:S05]  /*19f0*/  @P4 BRA `(.L_x_30) ;  /* 0x0000000000044947 */ /* 0x000fea0003800000 */
[----:B------:R-:W-:Y:S05]  /*1a00*/  BPT.TRAP 0x1 ;  /* 0x000000040000795c */ /* 0x000fea0000300000 */
.L_x_30:
[----:B------:R-:W-:Y:S05]  /*1a10*/  BSYNC.RECONVERGENT B0 ;  /* 0x0000000000007941 */ /* 0x000fea0003800200 */
.L_x_29:
        /* <DEDUP_REMOVED lines=20> */
[----:B------:R-:W-:Y:S01]  /*1b60*/  UIADD3 UR8, UPT, UPT, UR8, 0x6400, URZ ;  /* 0x0000640008087890 */ /* 0x000fe2000fffe0ff */
[----:B------:R-:W-:Y:S01]  /*1b70*/  UMOV UR9, UR17 ;  /* 0x0000001100097c82 */ /* 0x000fe20008000000 */
[----:B------:R-:W-:Y:S01]  /*1b80*/  UMOV UR10, UR18 ;  /* 0x00000012000a7c82 */ /* 0x000fe20008000000 */
[----:B------:R-:W-:Y:S01]  /*1b90*/  UIADD3 UR24, UPT, UPT, UR24, 0x1, URZ ;  /* 0x0000000118187890 */ /* 0x000fe2000fffe0ff */
[----:B------:R-:W-:-:S03]  /*1ba0*/  UMOV UR25, UR6 ;  /* 0x0000000600197c82 */ /* 0x000fc60008000000 */
[----:B------:R1:W-:Y:S01]  /*1bb0*/  UTMALDG.3D [UR16], [UR30], desc[UR26] ;  /* 0x00001a101e0075b4 */ /* 0x0003e20008011000 */
[----:B------:R-:W-:Y:S01]  /*1bc0*/  UISETP.NE.AND UP0, UPT, UR24, UR21, UPT ;  /* 0x000000151800728c */ /* 0x000fe2000bf05270 */
[----:B------:R1:W-:Y:S08]  /*1bd0*/  UTMALDG.3D [UR8], [UR28], desc[UR26] ;  /* 0x00001a081c0075b4 */ /* 0x0003f00008011000 */
[----:B------:R-:W-:Y:S05]  /*1be0*/  BRA.U UP0, `(.L_x_31) ;  /* 0xfffffffd00607547 */ /* 0x000fea000b83ffff */
.L_x_26:
[C---:B-1----:R-:W-:Y:S01]  /*1bf0*/  LEA R2, R14.reuse, UR4, 0x3 ;  /* 0x000000040e027c11 */ /* 0x042fe2000f8e18ff */
[----:B------:R-:W-:Y:S01]  /*1c00*/  NOP ;  /* 0x0000000000007918 */ /* 0x000fe20000000000 */
[----:B--2---:R-:W-:Y:S02]  /*1c10*/  SHF.L.U32 R3, R13, 0x1f, RZ ;  /* 0x0000001f0d037819 */ /* 0x004fe400000006ff */
[----:B------:R-:W-:Y:S02]  /*1c20*/  LEA R4, R14, UR4, 0x4 ;  /* 0x000000040e047c11 */ /* 0x000fe4000f8e20ff */
[----:B------:R-:W1:Y:S02]  /*1c30*/  SYNCS.PHASECHK.TRANS64.TRYWAIT P0, [R2+URZ+0x40], R3 ;  /* 0x00004003020075a7 */ /* 0x000e6400080011ff */
[----:B-1----:R-:W-:Y:S05]  /*1c40*/  @!P0 BRA `(.L_x_32) ;  /* 0x00000044004c8947 */ /* 0x002fea0003800000 */
.L_x_96:
[----:B------:R-:W2:Y:S01]  /*1c50*/  LDS.128 R4, [R4+0xd0] ;  /* 0x0000d00004047984 */ /* 0x000ea20000000c00 */
[----:B---3--:R-:W-:Y:S01]  /*1c60*/  ISETP.GE.AND P0, PT, R40, 0x1, PT ;  /* 0x000000012800780c */ /* 0x008fe20003f06270 */
[----:B-1----:R-:W-:Y:S01]  /*1c70*/  VIADD R2, R2, 0x50 ;  /* 0x0000005002027836 */ /* 0x002fe20000000000 */
[----:B------:R-:W-:Y:S01]  /*1c80*/  @!PT LDS RZ, [RZ] ;  /* 0x00000000fffff984 */ /* 0x000fe20000000800 */
[----:B------:R-:W-:Y:S01]  /*1c90*/  @!PT LDS RZ, [RZ] ;  /* 0x00000000fffff984 */ /* 0x000fe20000000800 */
[----:B------:R-:W-:Y:S01]  /*1ca0*/  @!PT LDS RZ, [RZ] ;  /* 0x00000000fffff984 */ /* 0x000fe20000000800 */
[----:B------:R-:W-:Y:S01]  /*1cb0*/  @!PT LDS RZ, [RZ] ;  /* 0x00000000fffff984 */ /* 0x000fe20000000800 */
[----:B------:R1:W-:Y:S06]  /*1cc0*/  MEMBAR.ALL.CTA ;  /* 0x0000000000007992 */ /* 0x0003ec0000008000 */
[----:B-1----:R-:W1:Y:S01]  /*1cd0*/  FENCE.VIEW.ASYNC.S ;  /* 0x00000000000073c6 */ /* 0x002e620000000000 */
[----:B------:R-:W-:-:S04]  /*1ce0*/  PRMT R2, RZ, 0x654, R2 ;  /* 0x00000654ff027816 */ /* 0x000fc80000000002 */
[----:B-1----:R1:W-:Y:S01]  /*1cf0*/  SYNCS.ARRIVE.TRANS64.RED.A1T0 RZ, [R2+URZ], RZ ;  /* 0x000000ff02ff79a7 */ /* 0x0023e200081004ff */
[----:B--2---:R-:W-:-:S13]  /*1d00*/  LOP3.LUT P2, RZ, R6, 0x1, RZ, 0xc0, !PT ;  /* 0x0000000106ff7812 */ /* 0x004fda000784c0ff */
[----:B------:R-:W-:Y:S01]  /*1d10*/  @P2 SHF.R.U32.HI R3, RZ, 0x10, R5 ;  /* 0x00000010ff032819 */ /* 0x000fe20000011605 */
[----:B------:R-:W-:Y:S01]  /*1d20*/  VOTEU.ANY UP0, P2 ;  /* 0x0000000000ff7886 */ /* 0x000fe20001000100 */
[----:B------:R-:W-:Y:S02]  /*1d30*/  @P2 MOV R11, R4 ;  /* 0x00000004000b2202 */ /* 0x000fe40000000f00 */
[----:B------:R-:W-:Y:S02]  /*1d40*/  @P2 R2UR.BROADCAST UR8, R3 ;  /* 0x00000000030822ca */ /* 0x000fe400008e0000 */
[----:B------:R-:W-:-:S11]  /*1d50*/  @P2 LOP3.LUT R8, R5, 0xffff, RZ, 0xc0, !PT ;  /* 0x0000ffff05082812 */ /* 0x000fd600078ec0ff */
[----:B------:R-:W-:Y:S01]  /*1d60*/  @UP0 UMOV UR36, UR8 ;  /* 0x0000000800240c82 */ /* 0x000fe20008000000 */
[----:B-1----:R-:W-:Y:S05]  /*1d70*/  @!P0 BRA `(.L_x_33) ;  /* 0x0000000000b88947 */ /* 0x002fea0003800000 */
[----:B------:R-:W4:Y:S01]  /*1d80*/  LDC.64 R4, c[0x0][0xb18] ;  /* 0x0002c600ff047b82 */ /* 0x000f220000000a00 */
[----:B------:R-:W-:-:S07]  /*1d90*/  ISETP.NE.AND P3, PT, R40, 0x1, PT ;  /* 0x000000012800780c */ /* 0x000fce0003f65270 */
[----:B------:R-:W1:Y:S08]  /*1da0*/  LDC.64 R6, c[0x0][0xb10] ;  /* 0x0002c400ff067b82 */ /* 0x000e700000000a00 */
[----:B------:R-:W2:Y:S08]  /*1db0*/  LDC R16, c[0x0][0xb20] ;  /* 0x0002c800ff107b82 */ /* 0x000eb00000000800 */
[----:B------:R-:W3:Y:S01]  /*1dc0*/  LDC R18, c[0x0][0xb0c] ;  /* 0x0002c300ff127b82 */ /* 0x000ee20000000800 */
[----:B----4-:R-:W-:Y:S01]  /*1dd0*/  IMAD.HI.U32 R17, R0, R5, RZ ;  /* 0x0000000500117227 */ /* 0x010fe200078e00ff */
[----:B------:R-:W-:-:S03]  /*1de0*/  ISETP.NE.AND P0, PT, R4, 0x1, PT ;  /* 0x000000010400780c */ /* 0x000fc60003f05270 */
[----:B------:R-:W-:-:S03]  /*1df0*/  IMAD.HI.U32 R5, R8, R5, RZ ;  /* 0x0000000508057227 */ /* 0x000fc600078e00ff */
[----:B------:R-:W4:Y:S01]  /*1e00*/  LDC.64 R2, c[0x0][0xb28] ;  /* 0x0002ca00ff027b82 */ /* 0x000f220000000a00 */
[----:B-1----:R-:W-:-:S04]  /*1e10*/  IMAD.HI.U32 R20, R9, R6, RZ ;  /* 0x0000000609147227 */ /* 0x002fc800078e00ff */
[----:B------:R-:W-:Y:S01]  /*1e20*/  IMAD.HI.U32 R22, R11, R6, RZ ;  /* 0x000000060b167227 */ /* 0x000fe200078e00ff */
[----:B------:R-:W-:Y:S02]  /*1e30*/  SHF.R.U32.HI R20, RZ, R7, R20 ;  /* 0x00000007ff147219 */ /* 0x000fe40000011614 */
[-C--:B--2---:R-:W-:Y:S02]  /*1e40*/  SHF.R.U32.HI R17, RZ, R16.reuse, R17 ;  /* 0x00000010ff117219 */ /* 0x084fe40000011611 */
[----:B------:R-:W-:Y:S02]  /*1e50*/  SHF.R.U32.HI R5, RZ, R16, R5 ;  /* 0x00000010ff057219 */ /* 0x000fe40000011605 */
[----:B------:R-:W-:Y:S02]  /*1e60*/  SEL R17, R0, R17, !P0 ;  /* 0x0000001100117207 */ /* 0x000fe40004000000 */
[----:B------:R-:W-:Y:S02]  /*1e70*/  SHF.R.U32.HI R22, RZ, R7, R22 ;  /* 0x00000007ff167219 */ /* 0x000fe40000011616 */
[----:B---3--:R-:W-:-:S02]  /*1e80*/  ISETP.NE.AND P1, PT, R18, 0x1, PT ;  /* 0x000000011200780c */ /* 0x008fc40003f25270 */
[----:B------:R-:W-:Y:S02]  /*1e90*/  SEL R5, R8, R5, !P0 ;  /* 0x0000000508057207 */ /* 0x000fe40004000000 */
[----:B------:R-:W-:Y:S02]  /*1ea0*/  SEL R19, R9, R20, !P1 ;  /* 0x0000001409137207 */ /* 0x000fe40004800000 */
[----:B------:R-:W-:Y:S01]  /*1eb0*/  SEL R7, R11, R22, !P1 ;  /* 0x000000160b077207 */ /* 0x000fe20004800000 */
[----:B----4-:R-:W-:-:S04]  /*1ec0*/  IMAD.HI.U32 R20, R17, R2, RZ ;  /* 0x0000000211147227 */ /* 0x010fc800078e00ff */
[----:B------:R-:W-:Y:S01]  /*1ed0*/  IMAD.HI.U32 R6, R19, R2, RZ ;  /* 0x0000000213067227 */ /* 0x000fe200078e00ff */
[----:B------:R-:W-:-:S04]  /*1ee0*/  @P3 SHF.R.U32.HI R17, RZ, R3, R20 ;  /* 0x00000003ff113219 */ /* 0x000fc80000011614 */
[----:B------:R-:W-:Y:S01]  /*1ef0*/  @P3 SHF.R.U32.HI R19, RZ, R3, R6 ;  /* 0x00000003ff133219 */ /* 0x000fe20000011606 */
[----:B------:R-:W-:-:S04]  /*1f00*/  IMAD R17, R40, R17, RZ ;  /* 0x0000001128117224 */ /* 0x000fc800078e02ff */
[----:B------:R-:W-:Y:S01]  /*1f10*/  IMAD R6, R40, R19, RZ ;  /* 0x0000001328067224 */ /* 0x000fe200078e02ff */
[C---:B------:R-:W-:Y:S02]  /*1f20*/  ISETP.GE.AND P0, PT, R5.reuse, R17, PT ;  /* 0x000000110500720c */ /* 0x040fe40003f06270 */
[----:B------:R-:W-:Y:S02]  /*1f30*/  IADD3 R17, PT, PT, -R5, RZ, RZ ;  /* 0x000000ff05117210 */ /* 0x000fe40007ffe1ff */
[----:B------:R-:W-:Y:S01]  /*1f40*/  ISETP.GE.OR P0, PT, R7, R6, P0 ;  /* 0x000000060700720c */ /* 0x000fe20000706670 */
[----:B------:R-:W-:-:S04]  /*1f50*/  IMAD.HI.U32 R6, R5, R2, RZ ;  /* 0x0000000205067227 */ /* 0x000fc800078e00ff */
[----:B------:R-:W-:Y:S01]  /*1f60*/  IMAD R8, R4, R17, R8 ;  /* 0x0000001104087224 */ /* 0x000fe200078e0208 */
[----:B------:R-:W-:-:S04]  /*1f70*/  SHF.R.U32.HI R6, RZ, R3, R6 ;  /* 0x00000003ff067219 */ /* 0x000fc80000011606 */
[----:B------:R-:W-:-:S03]  /*1f80*/  SEL R6, R5, R6, !P3 ;  /* 0x0000000605067207 */ /* 0x000fc60005800000 */
[----:B------:R-:W-:-:S04]  /*1f90*/  @!P0 IMAD.HI.U32 R16, R7, R2, RZ ;  /* 0x0000000207108227 */ /* 0x000fc800078e00ff */
[----:B------:R-:W-:Y:S01]  /*1fa0*/  IMAD.MOV R2, RZ, RZ, -R6 ;  /* 0x000000ffff027224 */ /* 0x000fe200078e0a06 */
[----:B------:R-:W-:-:S03]  /*1fb0*/  @!P0 SHF.R.U32.HI R16, RZ, R3, R16 ;  /* 0x00000003ff108219 */ /* 0x000fc60000011610 */
[----:B------:R-:W-:Y:S01]  /*1fc0*/  IMAD R2, R40, R2, R5 ;  /* 0x0000000228027224 */ /* 0x000fe200078e0205 */
[----:B------:R-:W-:-:S05]  /*1fd0*/  @!P0 SEL R3, R7, R16, !P3 ;  /* 0x0000001007038207 */ /* 0x000fca0005800000 */
[--C-:B------:R-:W-:Y:S02]  /*1fe0*/  @!P0 IMAD.IADD R6, R6, 0x1, -R3.reuse ;  /* 0x0000000106068824 */ /* 0x100fe400078e0a03 */
[----:B------:R-:W-:Y:S01]  /*1ff0*/  @!P0 IMAD R3, R2, R19, R3 ;  /* 0x0000001302038224 */ /* 0x000fe200078e0203 */
[----:B------:R-:W-:Y:S01]  /*2000*/  IADD3 R2, PT, PT, -R7, RZ, RZ ;  /* 0x000000ff07027210 */ /* 0x000fe20007ffe1ff */
[----:B------:R-:W-:Y:S02]  /*2010*/  @!P0 IMAD R5, R40, R6, R7 ;  /* 0x0000000628058224 */ /* 0x000fe400078e0207 */
[----:B------:R-:W-:Y:S02]  /*2020*/  @!P0 IMAD.MOV.U32 R7, RZ, RZ, R3 ;  /* 0x000000ffff078224 */ /* 0x000fe400078e0003 */
[----:B------:R-:W-:Y:S02]  /*2030*/  IMAD R2, R18, R2, R11 ;  /* 0x0000000212027224 */ /* 0x000fe400078e020b */
[----:B------:R-:W-:-:S02]  /*2040*/  IMAD R8, R5, R4, R8 ;  /* 0x0000000405087224 */ /* 0x000fc400078e0208 */
[----:B------:R-:W-:Y:S02]  /*2050*/  IMAD R11, R7, R18, R2 ;  /* 0x00000012070b7224 */ /* 0x000fe400078e0202 */
.L_x_33:
[----:B------:R-:W1:Y:S02]  /*2060*/  LDCU UR8, c[0x0][0xb30] ;  /* 0x00016600ff0877ac */ /* 0x000e640008000800 */
[----:B-1----:R-:W-:-:S09]  /*2070*/  UISETP.NE.AND UP0, UPT, UR8, 0x1, UPT ;  /* 0x000000010800788c */ /* 0x002fd2000bf05270 */
[----:B------:R-:W-:Y:S05]  /*2080*/  BRA.U UP0, `(.L_x_34) ;  /* 0x0000000100407547 */ /* 0x000fea000b800000 */
[----:B------:R-:W1:Y:S08]  /*2090*/  LDC.64 R4, c[0x0][0xb10] ;  /* 0x0002c400ff047b82 */ /* 0x000e700000000a00 */
[----:B------:R-:W2:Y:S08]  /*20a0*/  LDC.64 R2, c[0x0][0xb18] ;  /* 0x0002c600ff027b82 */ /* 0x000eb00000000a00 */
[----:B------:R-:W3:Y:S08]  /*20b0*/  LDC R6, c[0x0][0xb20] ;  /* 0x0002c800ff067b82 */ /* 0x000ef00000000800 */
[----:B------:R-:W4:Y:S01]  /*20c0*/  LDC R16, c[0x0][0xb0c] ;  /* 0x0002c300ff107b82 */ /* 0x000f220000000800 */
[----:B-1----:R-:W-:-:S05]  /*20d0*/  IMAD.HI.U32 R4, R11, R4, RZ ;  /* 0x000000040b047227 */ /* 0x002fca00078e00ff */
[----:B------:R-:W-:Y:S01]  /*20e0*/  SHF.R.U32.HI R4, RZ, R5, R4 ;  /* 0x00000005ff047219 */ /* 0x000fe20000011604 */
[----:B--2---:R-:W-:Y:S01]  /*20f0*/  IMAD.HI.U32 R3, R8, R3, RZ ;  /* 0x0000000308037227 */ /* 0x004fe200078e00ff */
[----:B------:R-:W-:-:S04]  /*2100*/  ISETP.NE.AND P0, PT, R2, 0x1, PT ;  /* 0x000000010200780c */ /* 0x000fc80003f05270 */
[----:B---3--:R-:W-:-:S04]  /*2110*/  SHF.R.U32.HI R3, RZ, R6, R3 ;  /* 0x00000006ff037219 */ /* 0x008fc80000011603 */
[----:B------:R-:W-:Y:S02]  /*2120*/  SEL R3, R8, R3, !P0 ;  /* 0x0000000308037207 */ /* 0x000fe40004000000 */
[----:B----4-:R-:W-:-:S04]  /*2130*/  ISETP.NE.AND P1, PT, R16, 0x1, PT ;  /* 0x000000011000780c */ /* 0x010fc80003f25270 */
[----:B------:R-:W-:-:S05]  /*2140*/  SEL R4, R11, R4, !P1 ;  /* 0x000000040b047207 */ /* 0x000fca0004800000 */
[----:B------:R-:W-:Y:S02]  /*2150*/  IMAD.IADD R5, R3, 0x1, -R4 ;  /* 0x0000000103057824 */ /* 0x000fe400078e0a04 */
[----:B------:R-:W-:Y:S02]  /*2160*/  IMAD.IADD R3, R4, 0x1, -R3 ;  /* 0x0000000104037824 */ /* 0x000fe400078e0a03 */
[----:B------:R-:W-:Y:S02]  /*2170*/  IMAD R11, R5, R16, R11 ;  /* 0x00000010050b7224 */ /* 0x000fe400078e020b */
[----:B------:R-:W-:-:S07]  /*2180*/  IMAD R8, R3, R2, R8 ;  /* 0x0000000203087224 */ /* 0x000fce00078e0208 */
.L_x_34:
[----:B------:R-:W-:Y:S01]  /*2190*/  VIADD R14, R14, 0x1 ;  /* 0x000000010e0e7836 */ /* 0x000fe20000000000 */
[----:B------:R-:W-:Y:S01]  /*21a0*/  PLOP3.LUT P1, PT, PT, PT, PT, 0x80, 0x8 ;  /* 0x000000000008781c */ /* 0x000fe20003f2f070 */
[----:B------:R-:W-:Y:S02]  /*21b0*/  IMAD.IADD R99, R11, 0x1, R96 ;  /* 0x000000010b637824 */ /* 0x000fe400078e0260 */
[----:B------:R-:W-:Y:S01]  /*21c0*/  IMAD.IADD R97, R8, 0x1, R81 ;  /* 0x0000000108617824 */ /* 0x000fe200078e0251 */
[----:B------:R-:W-:-:S04]  /*21d0*/  ISETP.NE.AND P0, PT, R14, 0x2, PT ;  /* 0x000000020e00780c */ /* 0x000fc80003f05270 */
[----:B------:R-:W-:Y:S02]  /*21e0*/  SEL R2, RZ, 0x1, P0 ;  /* 0x00000001ff027807 */ /* 0x000fe40000000000 */
[----:B------:R-:W-:Y:S02]  /*21f0*/  SEL R14, R14, RZ, P0 ;  /* 0x000000ff0e0e7207 */ /* 0x000fe40000000000 */
[----:B------:R-:W-:Y:S01]  /*2200*/  LOP3.LUT R13, R13, R2, RZ, 0x3c, !PT ;  /* 0x000000020d0d7212 */ /* 0x000fe200078e3cff */
[----:B------:R-:W-:Y:S06]  /*2210*/  @P2 BRA `(.L_x_35) ;  /* 0xfffffff000a02947 */ /* 0x000fec000383ffff */
[----:B------:R-:W-:Y:S01]  /*2220*/  UIADD3 UR5, UPT, UPT, UR4, 0x10, URZ ;  /* 0x0000001004057890 */ /* 0x000fe2000fffe0ff */
[----:B------:R-:W-:-:S03]  /*2230*/  SHF.L.U32 R3, R15, 0x1f, RZ ;  /* 0x0000001f0f037819 */ /* 0x000fc600000006ff */
[----:B------:R-:W-:-:S09]  /*2240*/  ULEA UR4, UR6, UR5, 0x3 ;  /* 0x0000000506047291 */ /* 0x000fd2000f8e18ff */
[----:B------:R-:W1:Y:S02]  /*2250*/  SYNCS.PHASECHK.TRANS64.TRYWAIT P0, [UR4], R3 ;  /* 0x00000003ff0075a7 */ /* 0x000e640008001104 */
[----:B-1----:R-:W-:Y:S05]  /*2260*/  @!P0 BRA `(.L_x_36) ;  /* 0x0000003c00d88947 */ /* 0x002fea0003800000 */
.L_x_98:
[----:B------:R-:W-:-:S04]  /*2270*/  UIADD3 UR6, UPT, UPT, UR6, 0x1, URZ ;  /* 0x0000000106067890 */ /* 0x000fc8000fffe0ff */
[----:B------:R-:W-:-:S04]  /*2280*/  UISETP.NE.AND UP0, UPT, UR6, 0x2, UPT ;  /* 0x000000020600788c */ /* 0x000fc8000bf05270 */
[----:B------:R-:W-:Y:S02]  /*2290*/  USEL UR4, URZ, 0x1, UP0 ;  /* 0x00000001ff047887 */ /* 0x000fe40008000000 */
[----:B------:R-:W-:-:S04]  /*22a0*/  USEL UR6, UR6, URZ, UP0 ;  /* 0x000000ff06067287 */ /* 0x000fc80008000000 */
[----:B------:R-:W-:Y:S01]  /*22b0*/  ULEA UR6, UR6, UR5, 0x3 ;  /* 0x0000000506067291 */ /* 0x000fe2000f8e18ff */
[----:B-1----:R-:W-:-:S04]  /*22c0*/  LOP3.LUT R3, R15, UR4, RZ, 0x3c, !PT ;  /* 0x000000040f037c12 */ /* 0x002fc8000f8e3cff */
[----:B------:R-:W-:Y:S01]  /*22d0*/  SHF.L.U32 R3, R3, 0x1f, RZ ;  /* 0x0000001f03037819 */ /* 0x000fe200000006ff */
[----:B----4-:R-:W-:-:S07]  /*22e0*/  IMAD.U32 R0, RZ, RZ, UR6 ;  /* 0x00000006ff007e24 */ /* 0x010fce000f8e00ff */
.L_x_37:
[----:B-1----:R1:W2:Y:S02]  /*22f0*/  SYNCS.PHASECHK.TRANS64.TRYWAIT P0, [R0+URZ], R3 ;  /* 0x00000003000075a7 */ /* 0x0022a400080011ff */
[----:B--2---:R-:W-:Y:S05]  /*2300*/  @!P0 NANOSLEEP.SYNCS 0x989680 ;  /* 0x009896800000895d */ /* 0x004fea0003900000 */
[----:B------:R-:W2:Y:S02]  /*2310*/  @!P0 SYNCS.PHASECHK.TRANS64 P0, [R0+URZ], R3 ;  /* 0x00000003000085a7 */ /* 0x000ea400080010ff */
[----:B--2---:R-:W-:Y:S05]  /*2320*/  @P0 EXIT ;  /* 0x000000000000094d */ /* 0x004fea0003800000 */
[----:B------:R-:W-:Y:S05]  /*2330*/  BRA `(.L_x_37) ;  /* 0xfffffffc00ec7947 */ /* 0x000fea000383ffff */
.L_x_17:
[----:B------:R-:W-:-:S04]  /*2340*/  UISETP.NE.AND UP1, UPT, UR37, URZ, UPT ;  /* 0x000000ff2500728c */ /* 0x000fc8000bf25270 */
[----:B------:R-:W-:-:S09]  /*2350*/  UISETP.NE.OR UP1, UPT, UR8, 0x1, UP1 ;  /* 0x000000010800788c */ /* 0x000fd20008f25670 */
[----:B------:R-:W-:Y:S05]  /*2360*/  BRA.U UP1, `(.L_x_38) ;  /* 0x0000000501487547 */ /* 0x000fea000b800000 */
[----:B------:R-:W-:Y:S01]  /*2370*/  ISETP.NE.AND P2, PT, R2, RZ, PT ;  /* 0x000000ff0200720c */ /* 0x000fe20003f45270 */
[----:B------:R-:W-:Y:S01]  /*2380*/  IMAD.MOV.U32 R12, RZ, RZ, 0x1 ;  /* 0x00000001ff0c7424 */ /* 0x000fe200078e00ff */
[----:B------:R-:W-:Y:S02]  /*2390*/  CS2R R10, SRZ ;  /* 0x00000000000a7805 */ /* 0x000fe4000001ff00 */
[----:B------:R-:W-:Y:S01]  /*23a0*/  CS2R R8, SRZ ;  /* 0x0000000000087805 */ /* 0x000fe2000001ff00 */
[----:B------:R-:W-:Y:S01]  /*23b0*/  UMOV UR4, 0x400 ;  /* 0x0000040000047882 */ /* 0x000fe20000000000 */
[----:B------:R-:W-:Y:S01]  /*23c0*/  UMOV UR6, URZ ;  /* 0x000000ff00067c82 */ /* 0x000fe20008000000 */
[----:B------:R-:W-:-:S12]  /*23d0*/  ULEA UR37, UR37, UR4, 0x18 ;  /* 0x0000000425257291 */ /* 0x000fd8000f8ec0ff */
.L_x_42:
[----:B------:R-:W-:Y:S02]  /*23e0*/  LEA R0, R8, UR37, 0x3 ;  /* 0x0000002508007c11 */ /* 0x000fe4000f8e18ff */
[----:B------:R-:W-:-:S03]  /*23f0*/  SHF.L.U32 R5, R9, 0x1f, RZ ;  /* 0x0000001f09057819 */ /* 0x000fc600000006ff */
[----:B------:R-:W-:Y:S01]  /*2400*/  VIADD R4, R0, 0xb0 ;  /* 0x000000b000047836 */ /* 0x000fe20000000000 */
[----:B------:R-:W1:Y:S02]  /*2410*/  SYNCS.PHASECHK.TRANS64.TRYWAIT P0, [R0+URZ+0xa0], R5 ;  /* 0x0000a005000075a7 */ /* 0x000e6400080011ff */
[----:B-1----:R-:W-:Y:S05]  /*2420*/  @!P0 BRA `(.L_x_39) ;  /* 0x0000003c00808947 */ /* 0x002fea0003800000 */
.L_x_99:
[----:B------:R-:W-:Y:S01]  /*2430*/  ULEA UR5, UR6, UR37, 0x3 ;  /* 0x0000002506057291 */ /* 0x000fe2000f8e18ff */
[----:B------:R-:W-:Y:S02]  /*2440*/  PRMT R4, RZ, 0x654, R4 ;  /* 0x00000654ff047816 */ /* 0x000fe40000000004 */
[----:B-1----:R-:W-:Y:S01]  /*2450*/  SHF.L.U32 R5, R12, 0x1f, RZ ;  /* 0x0000001f0c057819 */ /* 0x002fe200000006ff */
[----:B------:R-:W-:Y:S01]  /*2460*/  UIADD3 UR4, UPT, UPT, UR5, 0x40, URZ ;  /* 0x0000004005047890 */ /* 0x000fe2000fffe0ff */
[----:B------:R1:W-:Y:S05]  /*2470*/  SYNCS.ARRIVE.TRANS64.RED.A1T0 RZ, [R4+URZ], RZ ;  /* 0x000000ff04ff79a7 */ /* 0x0003ea00081004ff */
[----:B------:R-:W-:Y:S01]  /*2480*/  IMAD.U32 R7, RZ, RZ, UR4 ;  /* 0x00000004ff077e24 */ /* 0x000fe2000f8e00ff */
[----:B------:R-:W2:Y:S04]  /*2490*/  SYNCS.PHASECHK.TRANS64.TRYWAIT P0, [UR5+0x50], R5 ;  /* 0x00005005ff0075a7 */ /* 0x000ea80008001105 */
[----:B------:R-:W-:Y:S01]  /*24a0*/  PRMT R6, R2, 0x654, R7 ;  /* 0x0000065402067816 */ /* 0x000fe20000000007 */
[----:B-1----:R-:W-:Y:S01]  /*24b0*/  @!P2 IMAD.MOV.U32 R4, RZ, RZ, 0x10 ;  /* 0x00000010ff04a424 */ /* 0x002fe200078e00ff */
[----:B--2---:R-:W-:Y:S06]  /*24c0*/  @!P0 BRA `(.L_x_40) ;  /* 0x0000003c006c8947 */ /* 0x004fec0003800000 */
.L_x_101:
[----:B------:R-:W-:Y:S01]  /*24d0*/  ULEA UR4, UR6, UR37, 0x4 ;  /* 0x0000002506047291 */ /* 0x000fe2000f8e20ff */
[----:B------:R-:W-:Y:S01]  /*24e0*/  SEL R3, R6, R3, !P2 ;  /* 0x0000000306037207 */ /* 0x000fe20005000000 */
[----:B------:R-:W-:Y:S01]  /*24f0*/  UIADD3 UR5, UPT, UPT, UR5, 0x40, URZ ;  /* 0x0000004005057890 */ /* 0x000fe2000fffe0ff */
[----:B-1----:R-:W-:Y:S01]  /*2500*/  LEA R0, R11, UR37, 0x3 ;  /* 0x000000250b007c11 */ /* 0x002fe2000f8e18ff */
[----:B------:R-:W-:Y:S01]  /*2510*/  UIADD3 UR4, UPT, UPT, UR4, 0xd0, URZ ;  /* 0x000000d004047890 */ /* 0x000fe2000fffe0ff */
[----:B------:R-:W-:Y:S01]  /*2520*/  SHF.L.U32 R5, R10, 0x1f, RZ ;  /* 0x0000001f0a057819 */ /* 0x000fe200000006ff */
[----:B------:R1:W-:Y:S01]  /*2530*/  @!P2 SYNCS.ARRIVE.TRANS64.RED RZ, [R3+URZ], R4 ;  /* 0x0000000403ffa9a7 */ /* 0x0003e200080004ff */
[----:B------:R-:W-:Y:S01]  /*2540*/  UIADD3 UR6, UPT, UPT, UR6, 0x1, URZ ;  /* 0x0000000106067890 */ /* 0x000fe2000fffe0ff */
[----:B------:R-:W-:-:S03]  /*2550*/  VIADD R8, R8, 0x1 ;  /* 0x0000000108087836 */ /* 0x000fc60000000000 */
[----:B------:R-:W-:Y:S02]  /*2560*/  UISETP.NE.AND UP0, UPT, UR6, 0x2, UPT ;  /* 0x000000020600788c */ /* 0x000fe4000bf05270 */
[----:B------:R-:W-:Y:S06]  /*2570*/  UGETNEXTWORKID.BROADCAST [UR4], [UR5] ;  /* 0x00000000040073ca */ /* 0x000fec0008000100 */
[----:B------:R-:W-:Y:S01]  /*2580*/  USEL UR4, URZ, 0x1, UP0 ;  /* 0x00000001ff047887 */ /* 0x000fe20008000000 */
[----:B------:R-:W-:Y:S01]  /*2590*/  ISETP.NE.AND P0, PT, R8, 0x2, PT ;  /* 0x000000020800780c */ /* 0x000fe20003f05270 */
[----:B------:R-:W-:Y:S01]  /*25a0*/  USEL UR6, UR6, URZ, UP0 ;  /* 0x000000ff06067287 */ /* 0x000fe20008000000 */
[----:B------:R-:W2:Y:S03]  /*25b0*/  SYNCS.PHASECHK.TRANS64.TRYWAIT P1, [R0+URZ+0x40], R5 ;  /* 0x00004005000075a7 */ /* 0x000ea600080211ff */
[----:B------:R-:W-:Y:S01]  /*25c0*/  LOP3.LUT R12, R12, UR4, RZ, 0x3c, !PT ;  /* 0x000000040c0c7c12 */ /* 0x000fe2000f8e3cff */
[----:B-12---:R-:W-:Y:S07]  /*25d0*/  @!P1 BRA `(.L_x_41) ;  /* 0x0000003c00409947 */ /* 0x006fee0003800000 */
.L_x_102:
[C---:B------:R-:W-:Y:S01]  /*25e0*/  LEA R4, R11.reuse, UR37, 0x4 ;  /* 0x000000250b047c11 */ /* 0x040fe2000f8e20ff */
[----:B-1----:R-:W-:Y:S01]  /*25f0*/  VIADD R0, R0, 0x50 ;  /* 0x0000005000007836 */ /* 0x002fe20000000000 */
[----:B------:R-:W-:Y:S01]  /*2600*/  SEL R8, R8, RZ, P0 ;  /* 0x000000ff08087207 */ /* 0x000fe20000000000 */
[----:B------:R-:W-:-:S03]  /*2610*/  VIADD R11, R11, 0x1 ;  /* 0x000000010b0b7836 */ /* 0x000fc60000000000 */
[----:B------:R-:W1:Y:S01]  /*2620*/  LDS.128 R4, [R4+0xd0] ;  /* 0x0000d00004047984 */ /* 0x000e620000000c00 */
[----:B------:R-:W-:Y:S02]  /*2630*/  PRMT R0, RZ, 0x654, R0 ;  /* 0x00000654ff007816 */ /* 0x000fe40000000000 */
[C---:B------:R-:W-:Y:S01]  /*2640*/  ISETP.NE.AND P1, PT, R11.reuse, 0x2, PT ;  /* 0x000000020b00780c */ /* 0x040fe20003f25270 */
[----:B------:R-:W-:Y:S01]  /*2650*/  @!PT LDS RZ, [RZ] ;  /* 0x00000000fffff984 */ /* 0x000fe20000000800 */
[----:B------:R-:W-:Y:S01]  /*2660*/  @!PT LDS RZ, [RZ] ;  /* 0x00000000fffff984 */ /* 0x000fe20000000800 */
[----:B------:R-:W-:Y:S01]  /*2670*/  @!PT LDS RZ, [RZ] ;  /* 0x00000000fffff984 */ /* 0x000fe20000000800 */
[----:B------:R-:W-:Y:S01]  /*2680*/  @!PT LDS RZ, [RZ] ;  /* 0x00000000fffff984 */ /* 0x000fe20000000800 */
[----:B------:R2:W-:Y:S06]  /*2690*/  MEMBAR.ALL.CTA ;  /* 0x0000000000007992 */ /* 0x0005ec0000008000 */
[----:B--2---:R-:W2:Y:S01]  /*26a0*/  FENCE.VIEW.ASYNC.S ;  /* 0x00000000000073c6 */ /* 0x004ea20000000000 */
[----:B------:R-:W-:Y:S01]  /*26b0*/  SEL R11, R11, RZ, P1 ;  /* 0x000000ff0b0b7207 */ /* 0x000fe20000800000 */
[----:B--2---:R2:W-:Y:S01]  /*26c0*/  SYNCS.ARRIVE.TRANS64.RED.A1T0 RZ, [R0+URZ], RZ ;  /* 0x000000ff00ff79a7 */ /* 0x0045e200081004ff */
[----:B-1----:R-:W-:-:S02]  /*26d0*/  LOP3.LUT P3, RZ, R6, 0x1, RZ, 0xc0, !PT ;  /* 0x0000000106ff7812 */ /* 0x002fc4000786c0ff */
[----:B------:R-:W-:-:S04]  /*26e0*/  SEL R5, RZ, 0x1, P1 ;  /* 0x00000001ff057807 */ /* 0x000fc80000800000 */
[----:B------:R-:W-:Y:S02]  /*26f0*/  LOP3.LUT R10, R10, R5, RZ, 0x3c, !PT ;  /* 0x000000050a0a7212 */ /* 0x000fe400078e3cff */
[----:B--2---:R-:W-:-:S04]  /*2700*/  SEL R0, RZ, 0x1, P0 ;  /* 0x00000001ff007807 */ /* 0x004fc80000000000 */
[----:B------:R-:W-:Y:S01]  /*2710*/  LOP3.LUT R9, R9, R0, RZ, 0x3c, !PT ;  /* 0x0000000009097212 */ /* 0x000fe200078e3cff */
[----:B------:R-:W-:Y:S06]  /*2720*/  @P3 BRA `(.L_x_42) ;  /* 0xfffffffc002c3947 */ /* 0x000fec000383ffff */
[----:B------:R-:W-:Y:S01]  /*2730*/  ULEA UR5, UR6, UR37, 0x3 ;  /* 0x0000002506057291 */ /* 0x000fe2000f8e18ff */
[----:B------:R-:W-:-:S08]  /*2740*/  SHF.L.U32 R3, R12, 0x1f, RZ ;  /* 0x0000001f0c037819 */ /* 0x000fd000000006ff */
[----:B------:R-:W1:Y:S02]  /*2750*/  SYNCS.PHASECHK.TRANS64 P0, [UR5+0x50], R3 ;  /* 0x00005003ff0075a7 */ /* 0x000e640008001005 */
[----:B-1----:R-:W-:Y:S05]  /*2760*/  @P0 BRA `(.L_x_43) ;  /* 0x0000000000080947 */ /* 0x002fea0003800000 */
[----:B------:R-:W1:Y:S02]  /*2770*/  SYNCS.PHASECHK.TRANS64.TRYWAIT P0, [UR5+0x50], R3 ;  /* 0x00005003ff0075a7 */ /* 0x000e640008001105 */
[----:B-1----:R-:W-:Y:S05]  /*2780*/  @!P0 BRA `(.L_x_44) ;  /* 0x0000003800e88947 */ /* 0x002fea0003800000 */
.L_x_43:
[----:B------:R-:W-:-:S04]  /*2790*/  UIADD3 UR4, UPT, UPT, UR6, 0x1, URZ ;  /* 0x0000000106047890 */ /* 0x000fc8000fffe0ff */
[----:B------:R-:W-:-:S04]  /*27a0*/  UISETP.NE.AND UP0, UPT, UR4, 0x2, UPT ;  /* 0x000000020400788c */ /* 0x000fc8000bf05270 */
[----:B------:R-:W-:Y:S02]  /*27b0*/  USEL UR7, URZ, 0x1, UP0 ;  /* 0x00000001ff077887 */ /* 0x000fe40008000000 */
[----:B------:R-:W-:-:S04]  /*27c0*/  USEL UR4, UR4, URZ, UP0 ;  /* 0x000000ff04047287 */ /* 0x000fc80008000000 */
[----:B------:R-:W-:Y:S01]  /*27d0*/  ULEA UR4, UR4, UR37, 0x3 ;  /* 0x0000002504047291 */ /* 0x000fe2000f8e18ff */
[----:B-1----:R-:W-:-:S04]  /*27e0*/  LOP3.LUT R3, R12, UR7, RZ, 0x3c, !PT ;  /* 0x000000070c037c12 */ /* 0x002fc8000f8e3cff */
[----:B------:R-:W-:-:S04]  /*27f0*/  SHF.L.U32 R0, R3, 0x1f, RZ ;  /* 0x0000001f03007819 */ /* 0x000fc800000006ff */
[----:B------:R-:W1:Y:S02]  /*2800*/  SYNCS.PHASECHK.TRANS64 P0, [UR4+0x50], R0 ;  /* 0x00005000ff0075a7 */ /* 0x000e640008001004 */
[----:B-1----:R-:W-:Y:S05]  /*2810*/  @P0 EXIT ;  /* 0x000000000000094d */ /* 0x002fea0003800000 */
[----:B------:R-:W-:Y:S02]  /*2820*/  SHF.L.U32 R3, R3, 0x1f, RZ ;  /* 0x0000001f03037819 */ /* 0x000fe400000006ff */
[----:B------:R-:W-:-:S07]  /*2830*/  MOV R0, UR4 ;  /* 0x0000000400007c02 */ /* 0x000fce0008000f00 */
.L_x_45:
[----:B-1----:R1:W2:Y:S02]  /*2840*/  SYNCS.PHASECHK.TRANS64.TRYWAIT P0, [R0+URZ+0x50], R3 ;  /* 0x00005003000075a7 */ /* 0x0022a400080011ff */
[----:B--2---:R-:W-:Y:S05]  /*2850*/  @!P0 NANOSLEEP.SYNCS 0x989680 ;  /* 0x009896800000895d */ /* 0x004fea0003900000 */
[----:B------:R-:W2:Y:S02]  /*2860*/  @!P0 SYNCS.PHASECHK.TRANS64 P0, [R0+URZ+0x50], R3 ;  /* 0x00005003000085a7 */ /* 0x000ea400080010ff */
[----:B--2---:R-:W-:Y:S05]  /*2870*/  @P0 EXIT ;  /* 0x000000000000094d */ /* 0x004fea0003800000 */
[----:B------:R-:W-:Y:S05]  /*2880*/  BRA `(.L_x_45) ;  /* 0xfffffffc00ec7947 */ /* 0x000fea000383ffff */
.L_x_38:
[----:B------:R-:W-:-:S09]  /*2890*/  UISETP.NE.AND UP1, UPT, UR8, URZ, UPT ;  /* 0x000000ff0800728c */ /* 0x000fd2000bf25270 */
[----:B------:R-:W-:Y:S05]  /*28a0*/  BRA.U UP1, `(.L_x_46) ;  /* 0x0000000d01cc7547 */ /* 0x000fea000b800000 */
[----:B------:R-:W-:Y:S01]  /*28b0*/  UMOV UR4, 0x40 ;  /* 0x0000004000047882 */ /* 0x000fe20000000000 */
[----:B------:R-:W-:Y:S01]  /*28c0*/  NOP ;  /* 0x0000000000007918 */ /* 0x000fe20000000000 */
[----:B------:R-:W-:Y:S01]  /*28d0*/  ULEA UR4, UR37, UR4, 0x18 ;  /* 0x0000000425047291 */ /* 0x000fe2000f8ec0ff */
[----:B------:R-:W-:Y:S02]  /*28e0*/  UMOV UR5, 0x400 ;  /* 0x0000040000057882 */ /* 0x000fe40000000000 */
[----:B------:R-:W-:-:S06]  /*28f0*/  ULEA UR37, UR37, UR5, 0x18 ;  /* 0x0000000525257291 */ /* 0x000fcc000f8ec0ff */
[----:B------:R-:W1:Y:S02]  /*2900*/  LDS.U8 R0, [UR4+0x1c] ;  /* 0x00001c04ff007984 */ /* 0x000e640008000000 */
[----:B-1----:R-:W-:-:S13]  /*2910*/  ISETP.NE.AND P0, PT, R0, RZ, PT ;  /* 0x000000ff0000720c */ /* 0x002fda0003f05270 */
[----:B------:R-:W-:Y:S05]  /*2920*/  @P0 BRA `(.L_x_47) ;  /* 0x0000000000580947 */ /* 0x000fea0003800000 */
[----:B------:R-:W-:-:S13]  /*2930*/  ELECT P0, URZ, PT ;  /* 0x0000000000ff782f */ /* 0x000fda0003800000 */
[----:B------:R-:W-:Y:S05]  /*2940*/  @!P0 BRA `(.L_x_48) ;  /* 0x0000000000608947 */ /* 0x000fea0003800000 */
[----:B------:R-:W-:Y:S01]  /*2950*/  UMOV UR5, 0x10 ;  /* 0x0000001000057882 */ /* 0x000fe20000000000 */
[----:B------:R-:W-:Y:S01]  /*2960*/  HFMA2 R0, -RZ, RZ, 0, 5.9604644775390625e-08 ;  /* 0x00000001ff007431 */ /* 0x000fe200000001ff */
[----:B------:R-:W-:-:S03]  /*2970*/  MOV R2, 0xffff ;  /* 0x0000ffff00027802 */ /* 0x000fc60000000f00 */
[----:B------:R-:W-:Y:S04]  /*2980*/  DEPBAR.LE SB1, 0x36 ;  /* 0x00009d800000791a */ /* 0x000fe80000000000 */
[----:B------:R-:W1:Y:S02]  /*2990*/  UTCATOMSWS.FIND_AND_SET.ALIGN UP0, UR5, UR5 ;  /* 0x00000005000575e3 */ /* 0x000e640008000800 */
[----:B-1----:R-:W-:Y:S01]  /*29a0*/  MOV R3, UR5 ;  /* 0x0000000500037c02 */ /* 0x002fe20008000f00 */
[----:B------:R-:W-:Y:S06]  /*29b0*/  BRA.U UP0, `(.L_x_49) ;  /* 0x0000000100187547 */ /* 0x000fec000b800000 */
.L_x_50:
[----:B------:R-:W-:Y:S05]  /*29c0*/  NANOSLEEP 0x64 ;  /* 0x000000640000795d */ /* 0x000fea0003800000 */
[----:B------:R-:W-:-:S05]  /*29d0*/  UMOV UR5, 0x10 ;  /* 0x0000001000057882 */ /* 0x000fca0000000000 */
[----:B------:R-:W-:Y:S04]  /*29e0*/  DEPBAR.LE SB1, 0x36 ;  /* 0x00009d800000791a */ /* 0x000fe80000000000 */
[----:B------:R-:W1:Y:S02]  /*29f0*/  UTCATOMSWS.FIND_AND_SET.ALIGN UP0, UR5, UR5 ;  /* 0x00000005000575e3 */ /* 0x000e640008000800 */
[----:B-1----:R-:W-:Y:S01]  /*2a00*/  MOV R3, UR5 ;  /* 0x0000000500037c02 */ /* 0x002fe20008000f00 */
[----:B------:R-:W-:Y:S05]  /*2a10*/  BRA.U !UP0, `(.L_x_50) ;  /* 0xfffffffd08e87547 */ /* 0x000fea000b83ffff */
.L_x_49:
[-C--:B------:R-:W-:Y:S02]  /*2a20*/  SHF.L.U32 R2, R2, R3.reuse, RZ ;  /* 0x0000000302027219 */ /* 0x080fe400000006ff */
[----:B------:R-:W-:Y:S01]  /*2a30*/  SHF.L.U32 R0, R0, R3, RZ ;  /* 0x0000000300007219 */ /* 0x000fe200000006ff */
[----:B------:R-:W-:Y:S02]  /*2a40*/  IMAD.SHL.U32 R3, R3, 0x20, RZ ;  /* 0x0000002003037824 */ /* 0x000fe400078e00ff */
[----:B------:R1:W-:Y:S04]  /*2a50*/  ATOMS.OR RZ, [UR4+0x14], R2 ;  /* 0x00001402ffff798c */ /* 0x0003e8000b000004 */
[----:B------:R1:W-:Y:S04]  /*2a60*/  ATOMS.OR RZ, [UR4+0x18], R0 ;  /* 0x00001800ffff798c */ /* 0x0003e8000b000004 */
[----:B------:R1:W-:Y:S01]  /*2a70*/  STS [UR37+0xf0], R3 ;  /* 0x0000f003ff007988 */ /* 0x0003e20008000825 */
[----:B------:R-:W-:Y:S05]  /*2a80*/  BRA `(.L_x_48) ;  /* 0x0000000000107947 */ /* 0x000fea0003800000 */
.L_x_47:
[----:B------:R-:W-:Y:S02]  /*2a90*/  MOV R0, 0xffffffff ;  /* 0xffffffff00007802 */ /* 0x000fe40000000f00 */
[----:B------:R-:W-:-:S03]  /*2aa0*/  MOV R2, 0x2ad0 ;  /* 0x00002ad000027802 */ /* 0x000fc60000000f00 */
[----:B------:R1:W-:Y:S04]  /*2ab0*/  STS [UR37+0xf0], R0 ;  /* 0x0000f000ff007988 */ /* 0x0003e80008000825 */
[----:B-1-3-5:R-:W-:Y:S05]  /*2ac0*/  CALL.REL.NOINC `($__internal_1_$__cuda_sm10x_tcgen05_guardrail_trap_phase_invalid_during_alloc) ;  /* 0x0000003c00647944 */ /* 0x02afea0003c00000 */
.L_x_48:
[----:B------:R-:W-:Y:S05]  /*2ad0*/  WARPSYNC.ALL ;  /* 0x0000000000007948 */ /* 0x000fea0003800000 */
[----:B------:R-:W2:Y:S01]  /*2ae0*/  S2UR UR5, SR_CgaCtaId ;  /* 0x00000000000579c3 */ /* 0x000ea20000008800 */
[----:B------:R-:W-:Y:S01]  /*2af0*/  UMOV UR4, 0x400 ;  /* 0x0000040000047882 */ /* 0x000fe20000000000 */
[----:B------:R-:W-:-:S06]  /*2b00*/  NOP ;  /* 0x0000000000007918 */ /* 0x000fcc0000000000 */
[----:B------:R-:W-:Y:S06]  /*2b10*/  BAR.ARV 0x6, 0xa0 ;  /* 0x0182800000007b1d */ /* 0x000fec0000002000 */
[----:B------:R-:W4:Y:S01]  /*2b20*/  LDCU UR7, c[0x0][0x38c] ;  /* 0x00007180ff0777ac */ /* 0x000f220008000800 */
[----:B------:R-:W-:Y:S01]  /*2b30*/  IMAD.MOV.U32 R11, RZ, RZ, 0x1 ;  /* 0x00000001ff0b7424 */ /* 0x000fe200078e00ff */
[----:B------:R-:W-:Y:S01]  /*2b40*/  CS2R R8, SRZ ;  /* 0x0000000000087805 */ /* 0x000fe2000001ff00 */
[----:B------:R-:W-:Y:S01]  /*2b50*/  IMAD.MOV.U32 R10, RZ, RZ, RZ ;  /* 0x000000ffff0a7224 */ /* 0x000fe200078e00ff */
[----:B------:R-:W3:Y:S01]  /*2b60*/  LDCU UR6, c[0x0][0x38c] ;  /* 0x00007180ff0677ac */ /* 0x000ee20008000800 */
[----:B------:R-:W-:Y:S01]  /*2b70*/  UMOV UR15, URZ ;  /* 0x000000ff000f7c82 */ /* 0x000fe20008000000 */
[----:B------:R-:W-:Y:S01]  /*2b80*/  UMOV UR14, URZ ;  /* 0x000000ff000e7c82 */ /* 0x000fe20008000000 */
[----:B--2---:R-:W-:Y:S01]  /*2b90*/  ULEA UR5, UR5, UR4, 0x18 ;  /* 0x0000000405057291 */ /* 0x004fe2000f8ec0ff */
[----:B------:R-:W-:Y:S01]  /*2ba0*/  UMOV UR24, 0x0 ;  /* 0x0000000000187882 */ /* 0x000fe20000000000 */
[----:B------:R-:W-:-:S02]  /*2bb0*/  UMOV UR25, 0x41004a0 ;  /* 0x041004a000197882 */ /* 0x000fc40000000000 */
[----:B------:R-:W-:Y:S02]  /*2bc0*/  UIADD3 UR10, UPT, UPT, UR5, 0x2400, URZ ;  /* 0x00002400050a7890 */ /* 0x000fe4000fffe0ff */
[----:B------:R-:W-:Y:S02]  /*2bd0*/  UIADD3 UR11, UPT, UPT, UR5, 0x6400, URZ ;  /* 0x00006400050b7890 */ /* 0x000fe4000fffe0ff */
[----:B----4-:R-:W-:Y:S01]  /*2be0*/  UIADD3 UR7, UPT, UPT, UR7, 0x7f, URZ ;  /* 0x0000007f07077890 */ /* 0x010fe2000fffe0ff */
[----:B-1----:R-:W1:Y:S01]  /*2bf0*/  LDS R0, [UR5+0xf0] ;  /* 0x0000f005ff007984 */ /* 0x002e620008000800 */
[----:B------:R-:W-:Y:S02]  /*2c00*/  USHF.R.U32.HI UR10, URZ, 0x4, UR10 ;  /* 0x00000004ff0a7899 */ /* 0x000fe4000801160a */
[----:B------:R-:W-:Y:S02]  /*2c10*/  USHF.R.S32.HI UR4, URZ, 0x1f, UR7 ;  /* 0x0000001fff047899 */ /* 0x000fe40008011407 */
[----:B------:R-:W-:-:S02]  /*2c20*/  USHF.R.U32.HI UR11, URZ, 0x4, UR11 ;  /* 0x00000004ff0b7899 */ /* 0x000fc4000801160b */
[----:B------:R-:W-:Y:S02]  /*2c30*/  ULEA.HI UR4, UR4, UR7, URZ, 0x7 ;  /* 0x0000000704047291 */ /* 0x000fe4000f8f38ff */
[----:B------:R-:W-:Y:S02]  /*2c40*/  ULOP3.LUT UR10, UR10, 0x3fff, URZ, 0xc0, !UPT ;  /* 0x00003fff0a0a7892 */ /* 0x000fe4000f8ec0ff */
[----:B------:R-:W-:Y:S02]  /*2c50*/  USHF.R.S32.HI UR4, URZ, 0x7, UR4 ;  /* 0x00000007ff047899 */ /* 0x000fe40008011404 */
[----:B------:R-:W-:Y:S02]  /*2c60*/  ULOP3.LUT UR11, UR11, 0x3fff, URZ, 0xc0, !UPT ;  /* 0x00003fff0b0b7892 */ /* 0x000fe4000f8ec0ff */
[----:B------:R-:W-:Y:S01]  /*2c70*/  UISETP.LT.AND UP0, UPT, UR4, 0x1, UPT ;  /* 0x000000010400788c */ /* 0x000fe2000bf01270 */
[----:B------:R-:W-:Y:S01]  /*2c80*/  UMOV UR22, 0x0 ;  /* 0x0000000000167882 */ /* 0x000fe20000000000 */
[----:B------:R-:W-:-:S02]  /*2c90*/  UMOV UR23, 0x41004a0 ;  /* 0x041004a000177882 */ /* 0x000fc40000000000 */
[----:B------:R-:W-:Y:S02]  /*2ca0*/  USEL UR9, UR4, 0x1, !UP0 ;  /* 0x0000000104097887 */ /* 0x000fe4000c000000 */
[----:B------:R-:W-:Y:S02]  /*2cb0*/  ULOP3.LUT UR10, UR10, 0x10000, URZ, 0xfc, !UPT ;  /* 0x000100000a0a7892 */ /* 0x000fe4000f8efcff */
[----:B------:R-:W-:Y:S02]  /*2cc0*/  ULOP3.LUT UR11, UR11, 0x10000, URZ, 0xfc, !UPT ;  /* 0x000100000b0b7892 */ /* 0x000fe4000f8efcff */
[----:B------:R-:W-:Y:S02]  /*2cd0*/  UIADD3 UR9, UPT, UPT, -UR9, URZ, URZ ;  /* 0x000000ff09097290 */ /* 0x000fe4000fffe1ff */
[----:B---3--:R-:W-:Y:S01]  /*2ce0*/  UISETP.GE.AND UP3, UPT, UR6, 0x1, UPT ;  /* 0x000000010600788c */ /* 0x008fe2000bf66270 */
[----:B------:R-:W-:Y:S01]  /*2cf0*/  UMOV UR20, 0x0 ;  /* 0x0000000000147882 */ /* 0x000fe20000000000 */
[----:B------:R-:W-:Y:S01]  /*2d00*/  UMOV UR21, 0x41004a0 ;  /* 0x041004a000157882 */ /* 0x000fe20000000000 */
[----:B------:R-:W-:Y:S01]  /*2d10*/  UMOV UR18, 0x0 ;  /* 0x0000000000127882 */ /* 0x000fe20000000000 */
[----:B------:R-:W-:Y:S01]  /*2d20*/  UMOV UR19, 0x41004a0 ;  /* 0x041004a000137882 */ /* 0x000fe20000000000 */
[----:B-1----:R-:W-:-:S15]  /*2d30*/  R2UR UR16, R0 ;  /* 0x00000000001072ca */ /* 0x002fde00000e0000 */
.L_x_57:
[----:B------:R-:W-:Y:S02]  /*2d40*/  LEA R0, R10, UR5, 0x3 ;  /* 0x000000050a007c11 */ /* 0x000fe4000f8e18ff */
[----:B------:R-:W-:Y:S02]  /*2d50*/  SHF.L.U32 R5, R9, 0x1f, RZ ;  /* 0x0000001f09057819 */ /* 0x000fe400000006ff */
[----:B------:R-:W-:Y:S01]  /*2d60*/  PLOP3.LUT P0, PT, PT, PT, UP3, 0x80, 0x8 ;  /* 0x000000000008781c */ /* 0x000fe20003f0f038 */
[----:B------:R-:W-:Y:S01]  /*2d70*/  VIADD R3, R0, 0x50 ;  /* 0x0000005000037836 */ /* 0x000fe20000000000 */
[----:B-1----:R-:W1:Y:S02]  /*2d80*/  SYNCS.PHASECHK.TRANS64.TRYWAIT P1, [R0+URZ+0x40], R5 ;  /* 0x00004005000075a7 */ /* 0x002e6400080211ff */
[----:B-1-3--:R-:W-:Y:S09]  /*2d90*/  @!P1 BRA `(.L_x_51) ;  /* 0x00000034007c9947 */ /* 0x00aff20003800000 */
.L_x_104:
[----:B------:R-:W-:Y:S01]  /*2da0*/  LEA R4, R10, UR5, 0x4 ;  /* 0x000000050a047c11 */ /* 0x000fe2000f8e20ff */
[----:B------:R-:W-:Y:S01]  /*2db0*/  @UP3 ULEA UR6, UR14, UR5, 0x3 ;  /* 0x000000050e063291 */ /* 0x000fe2000f8e18ff */
[----:B------:R-:W-:Y:S01]  /*2dc0*/  PLOP3.LUT P2, PT, PT, PT, PT, 0x80, 0x8 ;  /* 0x000000000008781c */ /* 0x000fe20003f4f070 */
[----:B------:R-:W-:Y:S01]  /*2dd0*/  ULEA UR7, UR15, UR5, 0x3 ;  /* 0x000000050f077291 */ /* 0x000fe2000f8e18ff */
[----:B------:R-:W-:Y:S02]  /*2de0*/  PRMT R3, RZ, 0x654, R3 ;  /* 0x00000654ff037816 */ /* 0x000fe40000000003 */
[----:B-1----:R-:W1:Y:S01]  /*2df0*/  LDS.128 R4, [R4+0xd0] ;  /* 0x0000d00004047984 */ /* 0x002e620000000c00 */
[----:B------:R-:W-:Y:S02]  /*2e00*/  @P0 SHF.L.U32 R2, R8, 0x1f, RZ ;  /* 0x0000001f08020819 */ /* 0x000fe400000006ff */
[----:B------:R-:W-:Y:S01]  /*2e10*/  SHF.L.U32 R0, R11, 0x1f, RZ ;  /* 0x0000001f0b007819 */ /* 0x000fe200000006ff */
[----:B------:R-:W-:Y:S01]  /*2e20*/  @!PT LDS RZ, [RZ] ;  /* 0x00000000fffff984 */ /* 0x000fe20000000800 */
[----:B------:R-:W-:Y:S01]  /*2e30*/  @!PT LDS RZ, [RZ] ;  /* 0x00000000fffff984 */ /* 0x000fe20000000800 */
[----:B------:R-:W-:Y:S01]  /*2e40*/  @!PT LDS RZ, [RZ] ;  /* 0x00000000fffff984 */ /* 0x000fe20000000800 */
[----:B------:R-:W-:Y:S01]  /*2e50*/  @!PT LDS RZ, [RZ] ;  /* 0x00000000fffff984 */ /* 0x000fe20000000800 */
[----:B------:R2:W-:Y:S06]  /*2e60*/  MEMBAR.ALL.CTA ;  /* 0x0000000000007992 */ /* 0x0005ec0000008000 */
[----:B--2---:R-:W2:Y:S02]  /*2e70*/  FENCE.VIEW.ASYNC.S ;  /* 0x00000000000073c6 */ /* 0x004ea40000000000 */
[----:B--2---:R2:W-:Y:S01]  /*2e80*/  SYNCS.ARRIVE.TRANS64.RED.A1T0 RZ, [R3+URZ], RZ ;  /* 0x000000ff03ff79a7 */ /* 0x0045e200081004ff */
[----:B------:R2:W3:Y:S01]  /*2e90*/  @P0 SYNCS.PHASECHK.TRANS64.TRYWAIT P2, [UR6], R2 ;  /* 0x00000002ff0005a7 */ /* 0x0004e20008041106 */
[----:B------:R-:W-:Y:S01]  /*2ea0*/  ULEA.HI UR6, UR15, UR15, URZ, 0x1 ;  /* 0x0000000f0f067291 */ /* 0x000fe2000f8f08ff */
[----:B-1----:R-:W-:-:S03]  /*2eb0*/  LOP3.LUT P1, RZ, R6, 0x1, RZ, 0xc0, !PT ;  /* 0x0000000106ff7812 */ /* 0x002fc6000782c0ff */
[----:B------:R-:W-:Y:S02]  /*2ec0*/  USHF.L.U32 UR8, UR6, 0x5, URZ ;  /* 0x0000000506087899 */ /* 0x000fe400080006ff */
[----:B------:R-:W-:Y:S02]  /*2ed0*/  ULOP3.LUT UR6, UR6, 0xffe, URZ, 0xc0, !UPT ;  /* 0x00000ffe06067892 */ /* 0x000fe4000f8ec0ff */
[----:B------:R-:W-:Y:S02]  /*2ee0*/  ULOP3.LUT UR8, UR8, 0xffffffc0, URZ, 0xc0, !UPT ;  /* 0xffffffc008087892 */ /* 0x000fe4000f8ec0ff */
[----:B------:R-:W-:Y:S02]  /*2ef0*/  UIADD3 UR6, UPT, UPT, -UR6, UR15, URZ ;  /* 0x0000000f06067290 */ /* 0x000fe4000fffe1ff */
[----:B------:R-:W-:Y:S01]  /*2f00*/  UIADD3 UR8, UPT, UPT, UR16, UR8, URZ ;  /* 0x0000000810087290 */ /* 0x000fe2000fffe0ff */
[----:B------:R-:W1:Y:S03]  /*2f10*/  SYNCS.PHASECHK.TRANS64.TRYWAIT P0, [UR7+0x80], R0 ;  /* 0x00008000ff0075a7 */ /* 0x000e660008001107 */
[----:B------:R-:W-:Y:S01]  /*2f20*/  ULEA UR8, UR6, UR8, 0x14 ;  /* 0x0000000806087291 */ /* 0x000fe2000f8ea0ff */
[----:B-123--:R-:W-:Y:S11]  /*2f30*/  @!P0 BRA `(.L_x_52) ;  /* 0x0000003400288947 */ /* 0x00eff60003800000 */
.L_x_106:
[----:B------:R-:W-:Y:S01]  /*2f40*/  IADD3 R10, PT, PT, R10, 0x1, RZ ;  /* 0x000000010a0a7810 */ /* 0x000fe20007ffe0ff */
[----:B------:R-:W-:Y:S06]  /*2f50*/  BRA.U !UP3, `(.L_x_53) ;  /* 0x000000010bc07547 */ /* 0x000fec000b800000 */
[----:B------:R-:W-:Y:S01]  /*2f60*/  UPLOP3.LUT UP4, UPT, UPT, UPT, UPT, 0x40, 0x4 ;  /* 0x000000000004789c */ /* 0x000fe20003f8e870 */
[----:B------:R-:W-:Y:S01]  /*2f70*/  UMOV UR13, UR9 ;  /* 0x00000009000d7c82 */ /* 0x000fe20008000000 */
[----:B------:R-:W-:Y:S01]  /*2f80*/  UMOV UR12, UR4 ;  /* 0x00000004000c7c82 */ /* 0x000fe20008000000 */
[----:B------:R-:W-:-:S08]  /*2f90*/  UMOV UR17, UR14 ;  /* 0x0000000e00117c82 */ /* 0x000fd00008000000 */
.L_x_56:
[----:B------:R-:W-:Y:S02]  /*2fa0*/  UIADD3 UR13, UPT, UPT, UR13, 0x1, URZ ;  /* 0x000000010d0d7890 */ /* 0x000fe4000fffe0ff */
[----:B--2---:R-:W-:Y:S02]  /*2fb0*/  ULEA UR6, UR17, UR5, 0x3 ;  /* 0x0000000511067291 */ /* 0x004fe4000f8e18ff */
[----:B------:R-:W-:Y:S01]  /*2fc0*/  UISETP.NE.AND UP0, UPT, UR13, URZ, UPT ;  /* 0x000000ff0d00728c */ /* 0x000fe2000bf05270 */
[----:B---3--:R-:W-:Y:S10]  /*2fd0*/  @P2 BRA `(.L_x_54) ;  /* 0x00000000000c2947 */ /* 0x008ff40003800000 */
[----:B-1----:R-:W-:Y:S04]  /*2fe0*/  SHF.L.U32 R3, R8, 0x1f, RZ ;  /* 0x0000001f08037819 */ /* 0x002fe800000006ff */
[----:B------:R-:W1:Y:S02]  /*2ff0*/  SYNCS.PHASECHK.TRANS64.TRYWAIT P0, [UR6], R3 ;  /* 0x00000003ff0075a7 */ /* 0x000e640008001106 */
[----:B-1----:R-:W-:Y:S05]  /*3000*/  @!P0 BRA `(.L_x_55) ;  /* 0x00000034000c8947 */ /* 0x002fea0003800000 */
.L_x_54:
[----:B------:R-:W-:Y:S01]  /*3010*/  UISETP.NE.AND UP1, UPT, UR12, 0x1, UPT ;  /* 0x000000010c00788c */ /* 0x000fe2000bf25270 */
[----:B------:R-:W-:Y:S01]  /*3020*/  PLOP3.LUT P2, PT, PT, PT, PT, 0x80, 0x8 ;  /* 0x000000000008781c */ /* 0x000fe20003f4f070 */
[----:B------:R-:W-:Y:S02]  /*3030*/  UIADD3 UR14, UPT, UPT, UR17, 0x1, URZ ;  /* 0x00000001110e7890 */ /* 0x000fe4000fffe0ff */
[----:B------:R-:W-:Y:S02]  /*3040*/  ULEA UR28, UR17, UR11, 0x9 ;  /* 0x0000000b111c7291 */ /* 0x000fe4000f8e48ff */
[----:B------:R-:W-:Y:S01]  /*3050*/  UISETP.NE.AND UP2, UPT, UR14, 0x2, UPT ;  /* 0x000000020e00788c */ /* 0x000fe2000bf45270 */
[----:B------:R-:W-:Y:S01]  /*3060*/  PLOP3.LUT P0, PT, PT, PT, UP1, 0x80, 0x8 ;  /* 0x000000000008781c */ /* 0x000fe20003f0f018 */
[----:B------:R-:W-:Y:S02]  /*3070*/  UIADD3 UR40, UPT, UPT, UR28, 0x2, URZ ;  /* 0x000000021c287890 */ /* 0x000fe4000fffe0ff */
[----:B------:R-:W-:Y:S02]  /*3080*/  USEL UR27, URZ, 0x1, UP2 ;  /* 0x00000001ff1b7887 */ /* 0x000fe40009000000 */
[----:B------:R-:W-:Y:S02]  /*3090*/  USEL UR14, UR14, URZ, UP2 ;  /* 0x000000ff0e0e7287 */ /* 0x000fe40009000000 */
[----:B------:R-:W-:Y:S02]  /*30a0*/  UIADD3 UR36, UPT, UPT, UR28, 0x4, URZ ;  /* 0x000000041c247890 */ /* 0x000fe4000fffe0ff */
[----:B------:R-:W-:Y:S01]  /*30b0*/  @UP1 ULEA UR26, UR14, UR5, 0x3 ;  /* 0x000000050e1a1291 */ /* 0x000fe2000f8e18ff */
[----:B------:R-:W-:Y:S01]  /*30c0*/  LOP3.LUT R8, R8, UR27, RZ, 0x3c, !PT ;  /* 0x0000001b08087c12 */ /* 0x000fe2000f8e3cff */
[----:B------:R-:W-:Y:S02]  /*30d0*/  UIADD3 UR32, UPT, UPT, UR28, 0x6, URZ ;  /* 0x000000061c207890 */ /* 0x000fe4000fffe0ff */
[----:B------:R-:W-:Y:S01]  /*30e0*/  UIADD3 UR6, UPT, UPT, UR6, 0x10, URZ ;  /* 0x0000001006067890 */ /* 0x000fe2000fffe0ff */
[----:B-1----:R-:W-:Y:S01]  /*30f0*/  @P0 SHF.L.U32 R0, R8, 0x1f, RZ ;  /* 0x0000001f08000819 */ /* 0x002fe200000006ff */
[----:B------:R-:W-:Y:S01]  /*3100*/  UIADD3 UR12, UPT, UPT, UR12, -0x1, URZ ;  /* 0xffffffff0c0c7890 */ /* 0x000fe2000fffe0ff */
[----:B------:R-:W-:Y:S02]  /*3110*/  UMOV UR29, 0x40004040 ;  /* 0x40004040001d7882 */ /* 0x000fe40000000000 */
[----:B------:R2:W3:Y:S01]  /*3120*/  @P0 SYNCS.PHASECHK.TRANS64.TRYWAIT P2, [UR26], R0 ;  /* 0x00000000ff0005a7 */ /* 0x0004e2000804111a */
[----:B------:R-:W-:Y:S01]  /*3130*/  ULEA UR26, UR17, UR10, 0x9 ;  /* 0x0000000a111a7291 */ /* 0x000fe2000f8e48ff */
[----:B------:R-:W-:Y:S01]  /*3140*/  UMOV UR27, 0x40004040 ;  /* 0x40004040001b7882 */ /* 0x000fe20000000000 */
[----:B------:R-:W-:Y:S02]  /*3150*/  UMOV UR41, 0x40004040 ;  /* 0x4000404000297882 */ /* 0x000fe40000000000 */
[----:B------:R-:W-:Y:S02]  /*3160*/  UIADD3 UR38, UPT, UPT, UR26, 0x2, URZ ;  /* 0x000000021a267890 */ /* 0x000fe4000fffe0ff */
[----:B------:R-:W-:Y:S02]  /*3170*/  UIADD3 UR34, UPT, UPT, UR26, 0x4, URZ ;  /* 0x000000041a227890 */ /* 0x000fe4000fffe0ff */
[----:B------:R-:W-:Y:S01]  /*3180*/  UIADD3 UR30, UPT, UPT, UR26, 0x6, URZ ;  /* 0x000000061a1e7890 */ /* 0x000fe2000fffe0ff */
[----:B------:R2:W-:Y:S01]  /*3190*/  UTCIMMA gdesc[UR26], gdesc[UR28], tmem[UR8], tmem[UR24], idesc[UR25], UP4 ;  /* 0x00ff181c1a0075ea */ /* 0x0005e2000a000108 */
[----:B------:R-:W-:Y:S01]  /*31a0*/  UPLOP3.LUT UP4, UPT, UPT, UPT, UPT, 0x80, 0x8 ;  /* 0x000000000008789c */ /* 0x000fe20003f8f070 */
[----:B------:R-:W-:Y:S01]  /*31b0*/  UMOV UR39, 0x40004040 ;  /* 0x4000404000277882 */ /* 0x000fe20000000000 */
[----:B------:R-:W-:Y:S01]  /*31c0*/  UMOV UR37, 0x40004040 ;  /* 0x4000404000257882 */ /* 0x000fe20000000000 */
[----:B------:R2:W-:Y:S01]  /*31d0*/  UTCIMMA gdesc[UR38], gdesc[UR40], tmem[UR8], tmem[UR22], idesc[UR23], UPT ;  /* 0x00ff1628260075ea */ /* 0x0005e2000b800108 */
[----:B------:R-:W-:Y:S01]  /*31e0*/  UMOV UR35, 0x40004040 ;  /* 0x4000404000237882 */ /* 0x000fe20000000000 */
[----:B------:R-:W-:Y:S01]  /*31f0*/  UMOV UR33, 0x40004040 ;  /* 0x4000404000217882 */ /* 0x000fe20000000000 */
[----:B------:R-:W-:Y:S01]  /*3200*/  UMOV UR31, 0x40004040 ;  /* 0x40004040001f7882 */ /* 0x000fe20000000000 */
[----:B------:R2:W-:Y:S01]  /*3210*/  UTCIMMA gdesc[UR34], gdesc[UR36], tmem[UR8], tmem[UR20], idesc[UR21], UPT ;  /* 0x00ff1424220075ea */ /* 0x0005e2000b800108 */
[----:B------:R2:W-:Y:S01]  /*3220*/  UTCIMMA gdesc[UR30], gdesc[UR32], tmem[UR8], tmem[UR18], idesc[UR19], UPT ;  /* 0x00ff12201e0075ea */ /* 0x0005e2000b800108 */
[----:B------:R2:W-:Y:S01]  /*3230*/  UTCBAR [UR6], URZ ;  /* 0x000000ff060073e9 */ /* 0x0005e200080000ff */
[----:B------:R-:W-:Y:S01]  /*3240*/  UMOV UR17, UR14 ;  /* 0x0000000e00117c82 */ /* 0x000fe20008000000 */
[----:B------:R-:W-:Y:S05]  /*3250*/  BRA.U UP0, `(.L_x_56) ;  /* 0xfffffffd00507547 */ /* 0x000fea000b83ffff */
.L_x_53:
[----:B------:R-:W-:Y:S01]  /*3260*/  UIADD3 UR15, UPT, UPT, UR15, 0x1, URZ ;  /* 0x000000010f0f7890 */ /* 0x000fe2000fffe0ff */
[C---:B------:R-:W-:Y:S01]  /*3270*/  ISETP.NE.AND P0, PT, R10.reuse, 0x2, PT ;  /* 0x000000020a00780c */ /* 0x040fe20003f05270 */
[----:B------:R-:W-:Y:S02]  /*3280*/  UIADD3 UR7, UPT, UPT, UR7, 0x60, URZ ;  /* 0x0000006007077890 */ /* 0x000fe4000fffe0ff */
[----:B------:R-:W-:Y:S01]  /*3290*/  UISETP.NE.AND UP0, UPT, UR15, 0x4, UPT ;  /* 0x000000040f00788c */ /* 0x000fe2000bf05270 */
[----:B-12---:R-:W-:Y:S02]  /*32a0*/  SEL R0, RZ, 0x1, P0 ;  /* 0x00000001ff007807 */ /* 0x006fe40000000000 */
[----:B------:R-:W-:Y:S01]  /*32b0*/  SEL R10, R10, RZ, P0 ;  /* 0x000000ff0a0a7207 */ /* 0x000fe20000000000 */
[----:B------:R-:W-:Y:S01]  /*32c0*/  USEL UR6, URZ, 0x1, UP0 ;  /* 0x00000001ff067887 */ /* 0x000fe20008000000 */
[----:B------:R-:W-:Y:S01]  /*32d0*/  LOP3.LUT R9, R9, R0, RZ, 0x3c, !PT ;  /* 0x0000000009097212 */ /* 0x000fe200078e3cff */
[----:B------:R-:W-:Y:S01]  /*32e0*/  USEL UR15, UR15, URZ, UP0 ;  /* 0x000000ff0f0f7287 */ /* 0x000fe20008000000 */
[----:B------:R1:W-:Y:S03]  /*32f0*/  UTCBAR [UR7], URZ ;  /* 0x000000ff070073e9 */ /* 0x0003e600080000ff */
[----:B------:R-:W-:Y:S01]  /*3300*/  LOP3.LUT R11, R11, UR6, RZ, 0x3c, !PT ;  /* 0x000000060b0b7c12 */ /* 0x000fe2000f8e3cff */
[----:B------:R-:W-:Y:S07]  /*3310*/  @P1 BRA `(.L_x_57) ;  /* 0xfffffff800881947 */ /* 0x000fee000383ffff */
[----:B------:R-:W2:Y:S01]  /*3320*/  S2UR UR4, SR_CgaCtaId ;  /* 0x00000000000479c3 */ /* 0x000ea20000008800 */
[----:B------:R-:W-:Y:S01]  /*3330*/  ELECT P0, URZ, PT ;  /* 0x0000000000ff782f */ /* 0x000fe20003800000 */
[----:B------:R-:W-:Y:S01]  /*3340*/  IMAD.MOV.U32 R0, RZ, RZ, 0x1 ;  /* 0x00000001ff007424 */ /* 0x000fe200078e00ff */
[----:B------:R-:W-:Y:S01]  /*3350*/  UIADD3 UR5, UPT, UPT, UR5, 0x80, URZ ;  /* 0x0000008005057890 */ /* 0x000fe2000fffe0ff */
[----:B------:R-:W-:Y:S01]  /*3360*/  SHF.L.U32 R3, R11, 0x1f, RZ ;  /* 0x0000001f0b037819 */ /* 0x000fe200000006ff */
[----:B------:R-:W-:-:S03]  /*3370*/  UMOV UR6, 0x40 ;  /* 0x0000004000067882 */ /* 0x000fc60000000000 */
[----:B------:R-:W-:Y:S01]  /*3380*/  UVIRTCOUNT.DEALLOC.SMPOOL 0x80 ;  /* 0x000000800000784c */ /* 0x000fe20000000000 */
[----:B--2---:R-:W-:Y:S02]  /*3390*/  ULEA UR4, UR4, UR6, 0x18 ;  /* 0x0000000604047291 */ /* 0x004fe4000f8ec0ff */
[----:B------:R-:W-:-:S07]  /*33a0*/  ULEA UR6, UR15, UR5, 0x3 ;  /* 0x000000050f067291 */ /* 0x000fce000f8e18ff */
[----:B------:R2:W-:Y:S02]  /*33b0*/  @P0 STS.U8 [UR4+0x1c], R0 ;  /* 0x00001c00ff000988 */ /* 0x0005e40008000004 */
[----:B------:R-:W4:Y:S02]  /*33c0*/  SYNCS.PHASECHK.TRANS64.TRYWAIT P0, [UR6], R3 ;  /* 0x00000003ff0075a7 */ /* 0x000f240008001106 */
[----:B--2-4-:R-:W-:Y:S05]  /*33d0*/  @!P0 BRA `(.L_x_58) ;  /* 0x0000003000308947 */ /* 0x014fea0003800000 */
.L_x_109:
[----:B-1----:R-:W-:-:S04]  /*33e0*/  UIADD3 UR7, UPT, UPT, UR15, 0x1, URZ ;  /* 0x000000010f077890 */ /* 0x002fc8000fffe0ff */
[----:B------:R-:W-:-:S04]  /*33f0*/  UISETP.NE.AND UP0, UPT, UR7, 0x4, UPT ;  /* 0x000000040700788c */ /* 0x000fc8000bf05270 */
[----:B------:R-:W-:Y:S02]  /*3400*/  USEL UR8, URZ, 0x1, UP0 ;  /* 0x00000001ff087887 */ /* 0x000fe40008000000 */
[----:B------:R-:W-:-:S04]  /*3410*/  USEL UR7, UR7, URZ, UP0 ;  /* 0x000000ff07077287 */ /* 0x000fc80008000000 */
[----:B------:R-:W-:Y:S01]  /*3420*/  ULEA UR6, UR7, UR5, 0x3 ;  /* 0x0000000507067291 */ /* 0x000fe2000f8e18ff */
[----:B------:R-:W-:-:S04]  /*3430*/  LOP3.LUT R2, R11, UR8, RZ, 0x3c, !PT ;  /* 0x000000080b027c12 */ /* 0x000fc8000f8e3cff */
[----:B--2---:R-:W-:-:S04]  /*3440*/  SHF.L.U32 R3, R2, 0x1f, RZ ;  /* 0x0000001f02037819 */ /* 0x004fc800000006ff */
[----:B------:R-:W1:Y:S02]  /*3450*/  SYNCS.PHASECHK.TRANS64.TRYWAIT P0, [UR6], R3 ;  /* 0x00000003ff0075a7 */ /* 0x000e640008001106 */
[----:B-1----:R-:W-:Y:S05]  /*3460*/  @!P0 BRA `(.L_x_59) ;  /* 0x0000003000248947 */ /* 0x002fea0003800000 */
.L_x_111:
[----:B------:R-:W-:-:S04]  /*3470*/  UIADD3 UR7, UPT, UPT, UR7, 0x1, URZ ;  /* 0x0000000107077890 */ /* 0x000fc8000fffe0ff */
[----:B------:R-:W-:-:S04]  /*3480*/  UISETP.NE.AND UP0, UPT, UR7, 0x4, UPT ;  /* 0x000000040700788c */ /* 0x000fc8000bf05270 */
[----:B------:R-:W-:Y:S02]  /*3490*/  USEL UR8, URZ, 0x1, UP0 ;  /* 0x00000001ff087887 */ /* 0x000fe40008000000 */
[----:B------:R-:W-:-:S04]  /*34a0*/  USEL UR7, UR7, URZ, UP0 ;  /* 0x000000ff07077287 */ /* 0x000fc80008000000 */
[----:B------:R-:W-:Y:S01]  /*34b0*/  ULEA UR6, UR7, UR5, 0x3 ;  /* 0x0000000507067291 */ /* 0x000fe2000f8e18ff */
[----:B------:R-:W-:-:S04]  /*34c0*/  LOP3.LUT R2, R2, UR8, RZ, 0x3c, !PT ;  /* 0x0000000802027c12 */ /* 0x000fc8000f8e3cff */
[----:B-1----:R-:W-:-:S04]  /*34d0*/  SHF.L.U32 R3, R2, 0x1f, RZ ;  /* 0x0000001f02037819 */ /* 0x002fc800000006ff */
[----:B------:R-:W1:Y:S02]  /*34e0*/  SYNCS.PHASECHK.TRANS64.TRYWAIT P0, [UR6], R3 ;  /* 0x00000003ff0075a7 */ /* 0x000e640008001106 */
[----:B-1----:R-:W-:Y:S05]  /*34f0*/  @!P0 BRA `(.L_x_60) ;  /* 0x0000003000188947 */ /* 0x002fea0003800000 */
.L_x_113:
[----:B------:R-:W-:-:S04]  /*3500*/  UIADD3 UR7, UPT, UPT, UR7, 0x1, URZ ;  /* 0x0000000107077890 */ /* 0x000fc8000fffe0ff */
[----:B------:R-:W-:-:S04]  /*3510*/  UISETP.NE.AND UP0, UPT, UR7, 0x4, UPT ;  /* 0x000000040700788c */ /* 0x000fc8000bf05270 */
[----:B------:R-:W-:Y:S02]  /*3520*/  USEL UR6, URZ, 0x1, UP0 ;  /* 0x00000001ff067887 */ /* 0x000fe40008000000 */
[----:B------:R-:W-:-:S04]  /*3530*/  USEL UR7, UR7, URZ, UP0 ;  /* 0x000000ff07077287 */ /* 0x000fc80008000000 */
[----:B------:R-:W-:Y:S01]  /*3540*/  ULEA UR7, UR7, UR5, 0x3 ;  /* 0x0000000507077291 */ /* 0x000fe2000f8e18ff */
[----:B-1----:R-:W-:-:S04]  /*3550*/  LOP3.LUT R3, R2, UR6, RZ, 0x3c, !PT ;  /* 0x0000000602037c12 */ /* 0x002fc8000f8e3cff */
[----:B------:R-:W-:-:S04]  /*3560*/  SHF.L.U32 R3, R3, 0x1f, RZ ;  /* 0x0000001f03037819 */ /* 0x000fc800000006ff */
[----:B------:R-:W1:Y:S02]  /*3570*/  SYNCS.PHASECHK.TRANS64.TRYWAIT P0, [UR7], R3 ;  /* 0x00000003ff0075a7 */ /* 0x000e640008001107 */
[----:B-1----:R-:W-:Y:S05]  /*3580*/  @!P0 BRA `(.L_x_61) ;  /* 0x00000030000c8947 */ /* 0x002fea0003800000 */
.L_x_115:
[----:B------:R-:W-:Y:S01]  /*3590*/  NOP ;  /* 0x0000000000007918 */ /* 0x000fe20000000000 */
[----:B-1----:R-:W1:Y:S01]  /*35a0*/  LDS R0, [UR4+0x14] ;  /* 0x00001404ff007984 */ /* 0x002e620008000800 */
[----:B------:R-:W-:Y:S01]  /*35b0*/  ULOP3.LUT UR6, UR16, 0xffff, URZ, 0xc0, !UPT ;  /* 0x0000ffff10067892 */ /* 0x000fe2000f8ec0ff */
[----:B------:R-:W-:Y:S01]  /*35c0*/  UMOV UR8, 0xffff ;  /* 0x0000ffff00087882 */ /* 0x000fe20000000000 */
[----:B------:R-:W-:Y:S02]  /*35d0*/  UMOV UR5, 0x1 ;  /* 0x0000000100057882 */ /* 0x000fe40000000000 */
[----:B------:R-:W-:-:S04]  /*35e0*/  USHF.R.U32.HI UR6, URZ, 0x5, UR6 ;  /* 0x00000005ff067899 */ /* 0x000fc80008011606 */
[----:B------:R-:W-:Y:S02]  /*35f0*/  USHF.L.U32 UR8, UR8, UR6, URZ ;  /* 0x0000000608087299 */ /* 0x000fe400080006ff */
[----:B------:R-:W-:-:S04]  /*3600*/  USHF.L.U32 UR5, UR5, UR6, URZ ;  /* 0x0000000605057299 */ /* 0x000fc800080006ff */
[----:B-1----:R-:W-:-:S04]  /*3610*/  LOP3.LUT R0, R0, UR8, RZ, 0xc0, !PT ;  /* 0x0000000800007c12 */ /* 0x002fc8000f8ec0ff */
[----:B------:R-:W-:-:S13]  /*3620*/  ISETP.NE.AND P0, PT, R0, UR8, PT ;  /* 0x0000000800007c0c */ /* 0x000fda000bf05270 */
[----:B------:R-:W-:Y:S05]  /*3630*/  @P0 BRA `(.L_x_62) ;  /* 0x0000000000580947 */ /* 0x000fea0003800000 */
[----:B------:R-:W1:Y:S02]  /*3640*/  LDS R0, [UR4+0x18] ;  /* 0x00001804ff007984 */ /* 0x000e640008000800 */
[----:B-1----:R-:W-:-:S04]  /*3650*/  LOP3.LUT R0, R0, UR5, RZ, 0xc0, !PT ;  /* 0x0000000500007c12 */ /* 0x002fc8000f8ec0ff */
[----:B------:R-:W-:-:S13]  /*3660*/  ISETP.NE.AND P0, PT, R0, UR5, PT ;  /* 0x0000000500007c0c */ /* 0x000fda000bf05270 */
[----:B------:R-:W-:Y:S05]  /*3670*/  @P0 BRA `(.L_x_63) ;  /* 0x00000000003c0947 */ /* 0x000fea0003800000 */
[----:B------:R-:W1:Y:S01]  /*3680*/  S2R R2, SR_LANEID ;  /* 0x0000000000027919 */ /* 0x000e620000000000 */
[----:B------:R-:W-:Y:S01]  /*3690*/  ULOP3.LUT UR8, URZ, UR8, URZ, 0x33, !UPT ;  /* 0x00000008ff087292 */ /* 0x000fe2000f8e33ff */
[----:B------:R-:W-:Y:S01]  /*36a0*/  LOP3.LUT R4, RZ, UR5, RZ, 0x33, !PT ;  /* 0x00000005ff047c12 */ /* 0x000fe2000f8e33ff */
[----:B------:R-:W-:Y:S02]  /*36b0*/  VOTEU.ANY UR7, UPT, PT ;  /* 0x0000000000077886 */ /* 0x000fe400038e0100 */
[----:B------:R-:W-:Y:S01]  /*36c0*/  UFLO.U32 UR7, UR7 ;  /* 0x00000007000772bd */ /* 0x000fe200080e0000 */
[----:B------:R-:W2:Y:S01]  /*36d0*/  REDUX UR5, R4 ;  /* 0x00000000040573c4 */ /* 0x000ea20000000000 */
[----:B------:R-:W-:-:S06]  /*36e0*/  IMAD.U32 R0, RZ, RZ, UR8 ;  /* 0x00000008ff007e24 */ /* 0x000fcc000f8e00ff */
[----:B------:R4:W-:Y:S01]  /*36f0*/  UTCATOMSWS.AND URZ, UR8 ;  /* 0x0000000800ff79e3 */ /* 0x0009e20008000000 */
[----:B------:R-:W3:Y:S01]  /*3700*/  REDUX UR6, R0 ;  /* 0x00000000000673c4 */ /* 0x000ee20000000000 */
[----:B-1----:R-:W-:Y:S01]  /*3710*/  ISETP.EQ.U32.AND P0, PT, R2, UR7, PT ;  /* 0x0000000702007c0c */ /* 0x002fe2000bf02070 */
[----:B--2---:R-:W-:Y:S01]  /*3720*/  IMAD.U32 R2, RZ, RZ, UR5 ;  /* 0x00000005ff027e24 */ /* 0x004fe2000f8e00ff */
[----:B---3--:R-:W-:-:S11]  /*3730*/  MOV R3, UR6 ;  /* 0x0000000600037c02 */ /* 0x008fd60008000f00 */
[----:B------:R4:W-:Y:S04]  /*3740*/  @P0 ATOMS.AND RZ, [UR4+0x14], R3 ;  /* 0x00001403ffff098c */ /* 0x0009e8000a800004 */
[----:B------:R4:W-:Y:S01]  /*3750*/  @P0 ATOMS.AND RZ, [UR4+0x18], R2 ;  /* 0x00001802ffff098c */ /* 0x0009e2000a800004 */
[----:B------:R-:W-:Y:S05]  /*3760*/  BRA `(.L_x_64) ;  /* 0x0000000000147947 */ /* 0x000fea0003800000 */
.L_x_63:
[----:B------:R-:W-:Y:S02]  /*3770*/  MOV R2, 0x3790 ;  /* 0x0000379000027802 */ /* 0x000fe40000000f00 */
[----:B---3-5:R-:W-:Y:S05]  /*3780*/  CALL.REL.NOINC `($__internal_0_$__cuda_sm10x_tcgen05_guardrail_trap_col_being_dealloced_not_returned_by_alloc) ;  /* 0x0000003000287944 */ /* 0x028fea0003c00000 */
[----:B------:R-:W-:Y:S05]  /*3790*/  BRA `(.L_x_64) ;  /* 0x0000000000087947 */ /* 0x000fea0003800000 */
.L_x_62:
[----:B------:R-:W-:Y:S02]  /*37a0*/  MOV R2, 0x37c0 ;  /* 0x000037c000027802 */ /* 0x000fe40000000f00 */
[----:B---3-5:R-:W-:Y:S05]  /*37b0*/  CALL.REL.NOINC `($__internal_2_$__cuda_sm10x_tcgen05_guardrail_trap_unallocated_columns_being_dealloced) ;  /* 0x0000003000347944 */ /* 0x028fea0003c00000 */
.L_x_64:
[----:B------:R-:W-:Y:S01]  /*37c0*/  NOP ;  /* 0x0000000000007918 */ /* 0x000fe20000000000 */
[----:B----4-:R-:W-:Y:S05]  /*37d0*/  EXIT ;  /* 0x000000000000794d */ /* 0x010fea0003800000 */
.L_x_46:
[----:B------:R-:W-:-:S09]  /*37e0*/  UISETP.NE.OR UP2, UPT, UR8, 0x3, !UP2 ;  /* 0x000000030800788c */ /* 0x000fd2000d745670 */
[----:B------:R-:W-:Y:S05]  /*37f0*/  BRA.U UP2, `(.L_x_65) ;  /* 0x0000000902c87547 */ /* 0x000fea000b800000 */
[----:B------:R-:W1:Y:S01]  /*3800*/  LDCU.64 UR6, c[0x0][0x888] ;  /* 0x00011100ff0677ac */ /* 0x000e620008000a00 */
[----:B------:R-:W2:Y:S01]  /*3810*/  LDC R0, c[0x0][0xb30] ;  /* 0x0002cc00ff007b82 */ /* 0x000ea20000000800 */
[----:B------:R-:W-:Y:S01]  /*3820*/  IMAD.MOV.U32 R30, RZ, RZ, 0x1 ;  /* 0x00000001ff1e7424 */ /* 0x000fe200078e00ff */
[----:B------:R-:W-:Y:S01]  /*3830*/  CS2R R28, SRZ ;  /* 0x00000000001c7805 */ /* 0x000fe2000001ff00 */
[----:B------:R-:W4:Y:S01]  /*3840*/  LDCU.64 UR4, c[0x0][0x890] ;  /* 0x00011200ff0477ac */ /* 0x000f220008000a00 */
[----:B------:R-:W-:Y:S01]  /*3850*/  IMAD.MOV.U32 R25, RZ, RZ, 0x1000 ;  /* 0x00001000ff197424 */ /* 0x000fe200078e00ff */
[----:B------:R-:W-:-:S03]  /*3860*/  UMOV UR8, 0x400 ;  /* 0x0000040000087882 */ /* 0x000fc60000000000 */
[----:B------:R-:W3:Y:S01]  /*3870*/  LDC R19, c[0x0][0x370] ;  /* 0x0000dc00ff137b82 */ /* 0x000ee20000000800 */
[----:B------:R-:W-:-:S07]  /*3880*/  UPLOP3.LUT UP1, UPT, UPT, UPT, UPT, 0x40, 0x4 ;  /* 0x000000000004789c */ /* 0x000fce0003f2e870 */
[----:B------:R-:W3:Y:S01]  /*3890*/  LDC R2, c[0x0][0xb0c] ;  /* 0x0002c300ff027b82 */ /* 0x000ee20000000800 */
[----:B-1----:R-:W-:Y:S02]  /*38a0*/  UISETP.NE.U32.AND UP2, UPT, UR6, URZ, UPT ;  /* 0x000000ff0600728c */ /* 0x002fe4000bf45070 */
[----:B------:R-:W-:Y:S02]  /*38b0*/  ULEA UR6, UR37, UR8, 0x18 ;  /* 0x0000000825067291 */ /* 0x000fe4000f8ec0ff */
[----:B------:R-:W-:Y:S02]  /*38c0*/  UISETP.NE.AND.EX UP2, UPT, UR7, URZ, UPT, UP2 ;  /* 0x000000ff0700728c */ /* 0x000fe4000bf45320 */
[----:B------:R-:W-:Y:S01]  /*38d0*/  UIADD3 UR7, UPT, UPT, UR6, 0x20, URZ ;  /* 0x0000002006077890 */ /* 0x000fe2000fffe0ff */
[----:B------:R-:W1:Y:S01]  /*38e0*/  LDC R18, c[0x0][0xb20] ;  /* 0x0002c800ff127b82 */ /* 0x000e620000000800 */
[----:B----4-:R-:W-:Y:S01]  /*38f0*/  UISETP.NE.U32.AND UP3, UPT, UR4, URZ, UPT ;  /* 0x000000ff0400728c */ /* 0x010fe2000bf65070 */
[----:B--2---:R-:W-:Y:S01]  /*3900*/  ISETP.NE.AND P1, PT, R0, 0x1, PT ;  /* 0x000000010000780c */ /* 0x004fe20003f25270 */
[----:B------:R-:W-:-:S02]  /*3910*/  UPRMT UR37, UR37, 0x654, UR7 ;  /* 0x0000065425257896 */ /* 0x000fc40008000007 */
[----:B------:R-:W-:-:S03]  /*3920*/  UISETP.NE.AND.EX UP3, UPT, UR5, URZ, UPT, UP3 ;  /* 0x000000ff0500728c */ /* 0x000fc6000bf65330 */
[----:B------:R-:W2:Y:S08]  /*3930*/  LDC.64 R32, c[0x0][0x348] ;  /* 0x0000d200ff207b82 */ /* 0x000eb00000000a00 */
[----:B------:R-:W4:Y:S08]  /*3940*/  LDC.64 R16, c[0x0][0xb10] ;  /* 0x0002c400ff107b82 */ /* 0x000f300000000a00 */
[----:B------:R-:W1:Y:S08]  /*3950*/  LDC.64 R6, c[0x0][0xb18] ;  /* 0x0002c600ff067b82 */ /* 0x000e700000000a00 */
[----:B------:R-:W1:Y:S08]  /*3960*/  LDC.64 R4, c[0x0][0xb28] ;  /* 0x0002ca00ff047b82 */ /* 0x000e700000000a00 */
[----:B---3--:R-:W1:Y:S02]  /*3970*/  LDC R24, c[0x0][0x374] ;  /* 0x0000dd00ff187b82 */ /* 0x008e640000000800 */
.L_x_73:
[C---:B------:R-:W-:Y:S02]  /*3980*/  LEA R0, R29.reuse, UR6, 0x3 ;  /* 0x000000061d007c11 */ /* 0x040fe4000f8e18ff */
[----:B------:R-:W-:Y:S02]  /*3990*/  SHF.L.U32 R3, R28, 0x1f, RZ ;  /* 0x0000001f1c037819 */ /* 0x000fe400000006ff */
[----:B------:R-:W-:Y:S02]  /*39a0*/  LEA R20, R29, UR6, 0x4 ;  /* 0x000000061d147c11 */ /* 0x000fe4000f8e20ff */
[----:B---3--:R-:W3:Y:S02]  /*39b0*/  SYNCS.PHASECHK.TRANS64.TRYWAIT P0, [R0+URZ+0x40], R3 ;  /* 0x00004003000075a7 */ /* 0x008ee400080011ff */
[----:B---3--:R-:W-:Y:S05]  /*39c0*/  @!P0 BRA `(.L_x_66) ;  /* 0x0000002c00148947 */ /* 0x008fea0003800000 */
.L_x_116:
[----:B------:R-:W-:Y:S01]  /*39d0*/  ISETP.GE.AND P0, PT, R40, 0x1, PT ;  /* 0x000000012800780c */ /* 0x000fe20003f06270 */
[----:B------:R-:W1:Y:S01]  /*39e0*/  LDS.128 R20, [R20+0xd0] ;  /* 0x0000d00014147984 */ /* 0x000e620000000c00 */
[----:B------:R-:W-:Y:S01]  /*39f0*/  ISETP.NE.U32.AND P4, PT, RZ, UR4, PT ;  /* 0x00000004ff007c0c */ /* 0x000fe2000bf85070 */
[----:B---3--:R-:W-:Y:S01]  /*3a00*/  VIADD R0, R0, 0x50 ;  /* 0x0000005000007836 */ /* 0x008fe20000000000 */
[----:B------:R-:W-:Y:S02]  /*3a10*/  SHF.L.U32 R26, R30, 0x1f, RZ ;  /* 0x0000001f1e1a7819 */ /* 0x000fe400000006ff */
[----:B------:R-:W-:Y:S02]  /*3a20*/  ISETP.NE.AND.EX P4, PT, RZ, UR5, PT, P4 ;  /* 0x00000005ff007c0c */ /* 0x000fe4000bf85340 */
[----:B------:R-:W-:Y:S01]  /*3a30*/  PRMT R0, RZ, 0x654, R0 ;  /* 0x00000654ff007816 */ /* 0x000fe20000000000 */
[----:B------:R-:W-:Y:S01]  /*3a40*/  @!PT LDS RZ, [RZ] ;  /* 0x00000000fffff984 */ /* 0x000fe20000000800 */
[----:B------:R-:W-:Y:S01]  /*3a50*/  @!PT LDS RZ, [RZ] ;  /* 0x00000000fffff984 */ /* 0x000fe20000000800 */
[----:B------:R-:W-:Y:S01]  /*3a60*/  @!PT LDS RZ, [RZ] ;  /* 0x00000000fffff984 */ /* 0x000fe20000000800 */
[----:B------:R-:W-:Y:S01]  /*3a70*/  @!PT LDS RZ, [RZ] ;  /* 0x00000000fffff984 */ /* 0x000fe20000000800 */
[----:B------:R3:W-:Y:S06]  /*3a80*/  MEMBAR.ALL.CTA ;  /* 0x0000000000007992 */ /* 0x0007ec0000008000 */
[----:B---3--:R-:W3:Y:S02]  /*3a90*/  FENCE.VIEW.ASYNC.S ;  /* 0x00000000000073c6 */ /* 0x008ee40000000000 */
[----:B---3--:R3:W-:Y:S01]  /*3aa0*/  SYNCS.ARRIVE.TRANS64.RED.A1T0 RZ, [R0+URZ], RZ ;  /* 0x000000ff00ff79a7 */ /* 0x0087e200081004ff */
[----:B-1----:R-:W-:Y:S11]  /*3ab0*/  LOP3.LUT P3, RZ, R22, 0x1, RZ, 0xc0, !PT ;  /* 0x0000000116ff7812 */ /* 0x002ff6000786c0ff */
[----:B------:R-:W-:Y:S02]  /*3ac0*/  @!UPT UIADD3 URZ, UPT, UPT, URZ, URZ, URZ ;  /* 0x000000fffffff290 */ /* 0x000fe4000fffe0ff */
[----:B------:R-:W-:Y:S02]  /*3ad0*/  @P3 MOV R13, R20 ;  /* 0x00000014000d3202 */ /* 0x000fe40000000f00 */
[----:B------:R-:W-:Y:S01]  /*3ae0*/  @P3 LOP3.LUT R8, R21, 0xffff, RZ, 0xc0, !PT ;  /* 0x0000ffff15083812 */ /* 0x000fe200078ec0ff */
[----:B---3--:R-:W-:Y:S06]  /*3af0*/  @!P0 BRA `(.L_x_67) ;  /* 0x0000000000a48947 */ /* 0x008fec0003800000 */
[----:B------:R-:W-:Y:S01]  /*3b00*/  IMAD.HI.U32 R31, R24, R7, RZ ;  /* 0x00000007181f7227 */ /* 0x000fe200078e00ff */
[----:B------:R-:W-:Y:S02]  /*3b10*/  ISETP.NE.AND P0, PT, R6, 0x1, PT ;  /* 0x000000010600780c */ /* 0x000fe40003f05270 */
[----:B------:R-:W-:Y:S01]  /*3b20*/  ISETP.NE.AND P2, PT, R40, 0x1, PT ;  /* 0x000000012800780c */ /* 0x000fe20003f45270 */
[----:B----4-:R-:W-:Y:S01]  /*3b30*/  IMAD.HI.U32 R34, R19, R16, RZ ;  /* 0x0000001013227227 */ /* 0x010fe200078e00ff */
[----:B------:R-:W-:Y:S02]  /*3b40*/  SHF.R.U32.HI R31, RZ, R18, R31 ;  /* 0x00000012ff1f7219 */ /* 0x000fe4000001161f */
[----:B------:R-:W-:Y:S01]  /*3b50*/  ISETP.NE.AND P5, PT, R2, 0x1, PT ;  /* 0x000000010200780c */ /* 0x000fe20003fa5270 */
[----:B------:R-:W-:Y:S01]  /*3b60*/  IMAD.HI.U32 R36, R13, R16, RZ ;  /* 0x000000100d247227 */ /* 0x000fe200078e00ff */
[----:B------:R-:W-:Y:S02]  /*3b70*/  SHF.R.U32.HI R34, RZ, R17, R34 ;  /* 0x00000011ff227219 */ /* 0x000fe40000011622 */
[----:B------:R-:W-:Y:S01]  /*3b80*/  SEL R3, R24, R31, !P0 ;  /* 0x0000001f18037207 */ /* 0x000fe20004000000 */
[C---:B------:R-:W-:Y:S01]  /*3b90*/  IMAD.HI.U32 R31, R8.reuse, R7, RZ ;  /* 0x00000007081f7227 */ /* 0x040fe200078e00ff */
[----:B------:R-:W-:Y:S02]  /*3ba0*/  SEL R11, R19, R34, !P5 ;  /* 0x00000022130b7207 */ /* 0x000fe40006800000 */
[----:B------:R-:W-:Y:S01]  /*3bb0*/  SHF.R.U32.HI R36, RZ, R17, R36 ;  /* 0x00000011ff247219 */ /* 0x000fe20000011624 */
[----:B------:R-:W-:Y:S01]  /*3bc0*/  IMAD.HI.U32 R38, R3, R4, RZ ;  /* 0x0000000403267227 */ /* 0x000fe200078e00ff */
[----:B------:R-:W-:Y:S03]  /*3bd0*/  SHF.R.U32.HI R31, RZ, R18, R31 ;  /* 0x00000012ff1f7219 */ /* 0x000fe6000001161f */
[----:B------:R-:W-:Y:S01]  /*3be0*/  IMAD.HI.U32 R34, R11, R4, RZ ;  /* 0x000000040b227227 */ /* 0x000fe200078e00ff */
[----:B------:R-:W-:Y:S02]  /*3bf0*/  @P2 SHF.R.U32.HI R3, RZ, R5, R38 ;  /* 0x00000005ff032219 */ /* 0x000fe40000011626 */
[----:B------:R-:W-:Y:S02]  /*3c00*/  SEL R9, R8, R31, !P0 ;  /* 0x0000001f08097207 */ /* 0x000fe40004000000 */
[----:B------:R-:W-:Y:S01]  /*3c10*/  @P2 SHF.R.U32.HI R11, RZ, R5, R34 ;  /* 0x00000005ff0b2219 */ /* 0x000fe20000011622 */
[C---:B------:R-:W-:Y:S01]  /*3c20*/  IMAD R10, R40.reuse, R3, RZ ;  /* 0x00000003280a7224 */ /* 0x040fe200078e02ff */
[----:B------:R-:W-:Y:S01]  /*3c30*/  SEL R3, R13, R36, !P5 ;  /* 0x000000240d037207 */ /* 0x000fe20006800000 */
[C---:B------:R-:W-:Y:S03]  /*3c40*/  IMAD.HI.U32 R14, R9.reuse, R4, RZ ;  /* 0x00000004090e7227 */ /* 0x040fe600078e00ff */
[----:B------:R-:W-:Y:S01]  /*3c50*/  ISETP.GE.AND P0, PT, R9, R10, PT ;  /* 0x0000000a0900720c */ /* 0x000fe20003f06270 */
[C---:B------:R-:W-:Y:S01]  /*3c60*/  IMAD R12, R40.reuse, R11, RZ ;  /* 0x0000000b280c7224 */ /* 0x040fe200078e02ff */
[-C--:B------:R-:W-:Y:S04]  /*3c70*/  SHF.R.U32.HI R14, RZ, R5.reuse, R14 ;  /* 0x00000005ff0e7219 */ /* 0x080fe8000001160e */
[----:B------:R-:W-:Y:S02]  /*3c80*/  ISETP.GE.OR P0, PT, R3, R12, P0 ;  /* 0x0000000c0300720c */ /* 0x000fe40000706670 */
[----:B------:R-:W-:Y:S05]  /*3c90*/  SEL R15, R9, R14, !P2 ;  /* 0x0000000e090f7207 */ /* 0x000fea0005000000 */
[----:B------:R-:W-:Y:S04]  /*3ca0*/  IMAD.MOV R14, RZ, RZ, -R15 ;  /* 0x000000ffff0e7224 */ /* 0x000fe800078e0a0f */
[----:B------:R-:W-:Y:S02]  /*3cb0*/  IMAD R14, R40, R14, R9 ;  /* 0x0000000e280e7224 */ /* 0x000fe400078e0209 */
[C---:B------:R-:W-:Y:S05]  /*3cc0*/  @!P0 IMAD.HI.U32 R10, R3.reuse, R4, RZ ;  /* 0x00000004030a8227 */ /* 0x040fea00078e00ff */
[----:B------:R-:W-:Y:S04]  /*3cd0*/  @!P0 SHF.R.U32.HI R10, RZ, R5, R10 ;  /* 0x00000005ff0a8219 */ /* 0x000fe8000001160a */
[----:B------:R-:W-:Y:S01]  /*3ce0*/  @!P0 SEL R0, R3, R10, !P2 ;  /* 0x0000000a03008207 */ /* 0x000fe20005000000 */
[----:B------:R-:W-:Y:S03]  /*3cf0*/  IMAD.MOV R10, RZ, RZ, -R3 ;  /* 0x000000ffff0a7224 */ /* 0x000fe600078e0a03 */
[----:B------:R-:W-:Y:S01]  /*3d00*/  @!P0 IADD3 R15, PT, PT, R15, -R0, RZ ;  /* 0x800000000f0f8210 */ /* 0x000fe20007ffe0ff */
[----:B------:R-:W-:Y:S01]  /*3d10*/  @!P0 IMAD R0, R11, R14, R0 ;  /* 0x0000000e0b008224 */ /* 0x000fe200078e0200 */
[----:B------:R-:W-:Y:S01]  /*3d20*/  IADD3 R11, PT, PT, -R9, RZ, RZ ;  /* 0x000000ff090b7210 */ /* 0x000fe20007ffe1ff */
[----:B------:R-:W-:Y:S02]  /*3d30*/  IMAD R13, R2, R10, R13 ;  /* 0x0000000a020d7224 */ /* 0x000fe400078e020d */
[----:B------:R-:W-:Y:S02]  /*3d40*/  @!P0 IMAD R9, R15, R40, R3 ;  /* 0x000000280f098224 */ /* 0x000fe400078e0203 */
[----:B------:R-:W-:Y:S02]  /*3d50*/  @!P0 IMAD.MOV.U32 R3, RZ, RZ, R0 ;  /* 0x000000ffff038224 */ /* 0x000fe400078e0000 */
[----:B------:R-:W-:Y:S02]  /*3d60*/  IMAD R8, R6, R11, R8 ;  /* 0x0000000b06087224 */ /* 0x000fe400078e0208 */
[----:B------:R-:W-:Y:S02]  /*3d70*/  IMAD R13, R3, R2, R13 ;  /* 0x00000002030d7224 */ /* 0x000fe400078e020d */
[----:B------:R-:W-:Y:S02]  /*3d80*/  IMAD R8, R9, R6, R8 ;  /* 0x0000000609087224 */ /* 0x000fe400078e0208 */
.L_x_67:
[----:B------:R-:W-:Y:S05]  /*3d90*/  BRA.U UP1, `(.L_x_68) ;  /* 0x0000000101107547 */ /* 0x000fea000b800000 */
[----:B------:R-:W-:Y:S04]  /*3da0*/  MOV R0, UR13 ;  /* 0x0000000d00007c02 */ /* 0x000fe80008000f00 */
[----:B------:R-:W-:Y:S04]  /*3db0*/  SHF.L.U32 R3, R0, 0x1f, RZ ;  /* 0x0000001f00037819 */ /* 0x000fe800000006ff */
[----:B------:R-:W1:Y:S02]  /*3dc0*/  SYNCS.PHASECHK.TRANS64.TRYWAIT P0, [UR6+0x38], R3 ;  /* 0x00003803ff0075a7 */ /* 0x000e640008001106 */
[----:B-1----:R-:W-:Y:S05]  /*3dd0*/  @!P0 BRA `(.L_x_69) ;  /* 0x0000002800248947 */ /* 0x002fea0003800000 */
.L_x_68:
[----:B------:R-:W-:Y:S05]  /*3de0*/  BRA.U !UP3, `(.L_x_70) ;  /* 0x000000010b347547 */ /* 0x000fea000b800000 */
[----:B------:R-:W-:Y:S01]  /*3df0*/  UPLOP3.LUT UP0, UPT, UPT, UPT, UP2, 0x80, 0x8 ;  /* 0x000000000008789c */ /* 0x000fe20003f0f020 */
[----:B-1----:R-:W-:Y:S02]  /*3e00*/  HFMA2 R0, -RZ, RZ, 0, 5.9604644775390625e-08 ;  /* 0x00000001ff007431 */ /* 0x002fe400000001ff */
[----:B------:R-:W-:Y:S03]  /*3e10*/  IMAD.MOV.U32 R98, RZ, RZ, 0x1 ;  /* 0x00000001ff627424 */ /* 0x000fe600078e00ff */
[----:B------:R-:W-:Y:S05]  /*3e20*/  PLOP3.LUT P0, PT, PT, PT, UP0, 0x80, 0x8 ;  /* 0x000000000008781c */ /* 0x000fea0003f0f008 */
[----:B------:R-:W1:Y:S01]  /*3e30*/  @UP0 LDCU.64 UR8, c[0x0][0x888] ;  /* 0x00011100ff0807ac */ /* 0x000e620008000a00 */
[----:B------:R-:W-:Y:S07]  /*3e40*/  @UP0 UIMAD UR7, UR36, UR4, URZ ;  /* 0x00000004240702a4 */ /* 0x000fee000f8e02ff */
[----:B------:R-:W-:Y:S01]  /*3e50*/  @!P0 PRMT R98, R0, 0x7610, R98 ;  /* 0x0000761000628816 */ /* 0x000fe20000000062 */
[----:B-1----:R-:W-:Y:S03]  /*3e60*/  @UP0 UIMAD.WIDE UR8, UR7, 0x4, UR8 ;  /* 0x00000004070808a5 */ /* 0x002fe6000f8e0208 */
[----:B------:R-:W1:Y:S03]  /*3e70*/  @!UP0 LDCU UR7, c[0x0][0x880] ;  /* 0x00011000ff0787ac */ /* 0x000e660008000800 */
[----:B------:R-:W-:Y:S01]  /*3e80*/  IMAD.U32 R10, RZ, RZ, UR8 ;  /* 0x00000008ff0a7e24 */ /* 0x000fe2000f8e00ff */
[----:B------:R-:W-:Y:S05]  /*3e90*/  MOV R11, UR9 ;  /* 0x00000009000b7c02 */ /* 0x000fea0008000f00 */
[----:B-----5:R3:W5:Y:S02]  /*3ea0*/  @P0 LDG.E R48, desc[UR40][R10.64] ;  /* 0x000000280a300981 */ /* 0x020764000c1e1900 */
[----:B-1-3--:R-:W-:Y:S07]  /*3eb0*/  @!P0 IMAD.U32 R48, RZ, RZ, UR7 ;  /* 0x00000007ff308e24 */ /* 0x00afee000f8e00ff */
.L_x_70:
[----:B-----5:R-:W-:Y:S01]  /*3ec0*/  @!P4 ISETP.EQ.AND P5, PT, R48, RZ, PT ;  /* 0x000000ff3000c20c */ /* 0x020fe20003fa2270 */
[----:B------:R-:W-:Y:S01]  /*3ed0*/  @!UPT UIADD3 URZ, UPT, UPT, URZ, URZ, URZ ;  /* 0x000000fffffff290 */ /* 0x000fe2000fffe0ff */
[----:B------:R-:W-:Y:S11]  /*3ee0*/  @!P4 BRA `(.L_x_71) ;  /* 0x000000000014c947 */ /* 0x000ff60003800000 */
[----:B------:R-:W-:Y:S02]  /*3ef0*/  LOP3.LUT P0, RZ, R98, 0xff, RZ, 0xc0, !PT ;  /* 0x000000ff62ff7812 */ /* 0x000fe4000780c0ff */
[----:B------:R-:W-:Y:S04]  /*3f00*/  PLOP3.LUT P5, PT, PT, PT, UP0, 0x80, 0x8 ;  /* 0x000000000008781c */ /* 0x000fe80003faf008 */
[----:B------:R-:W-:Y:S07]  /*3f10*/  PLOP3.LUT P5, PT, P5, PT, PT, 0x8, 0x80 ;  /* 0x000000000080781c */ /* 0x000fee0002fae170 */
[----:B------:R-:W-:Y:S11]  /*3f20*/  @P0 ISETP.EQ.AND P5, PT, R48, RZ, PT ;  /* 0x000000ff3000020c */ /* 0x000ff60003fa2270 */
[----:B------:R-:W-:Y:S02]  /*3f30*/  @!UPT UIADD3 URZ, UPT, UPT, URZ, URZ, URZ ;  /* 0x000000fffffff290 */ /* 0x000fe4000fffe0ff */
.L_x_71:
[----:B------:R-:W3:Y:S01]  /*3f40*/  SYNCS.PHASECHK.TRANS64.TRYWAIT P4, [UR6+0x28], R26 ;  /* 0x0000281aff0075a7 */ /* 0x000ee20008081106 */
[----:B------:R-:W-:Y:S01]  /*3f50*/  @P3 SHF.R.U32.HI R27, RZ, 0x10, R21 ;  /* 0x00000010ff1b3819 */ /* 0x000fe20000011615 */
[----:B------:R-:W-:Y:S01]  /*3f60*/  VIADD R29, R29, 0x1 ;  /* 0x000000011d1d7836 */ /* 0x000fe20000000000 */
[----:B------:R-:W5:Y:S08]  /*3f70*/  LDC.64 R14, c[0x0][0xb10] ;  /* 0x0002c400ff0e7b82 */ /* 0x000f700000000a00 */
[----:B------:R-:W2:Y:S08]  /*3f80*/  LDC.64 R10, c[0x0][0xb18] ;  /* 0x0002c600ff0a7b82 */ /* 0x000eb00000000a00 */
[----:B-1----:R-:W1:Y:S08]  /*3f90*/  @!P1 LDC R0, c[0x0][0xb20] ;  /* 0x0002c800ff009b82 */ /* 0x002e700000000800 */
[----:B------:R-:W4:Y:S01]  /*3fa0*/  @!P1 LDC R3, c[0x0][0xb0c] ;  /* 0x0002c300ff039b82 */ /* 0x000f220000000800 */
[----:B-----5:R-:W-:Y:S05]  /*3fb0*/  @!P1 IMAD.HI.U32 R14, R13, R14, RZ ;  /* 0x0000000e0d0e9227 */ /* 0x020fea00078e00ff */
[----:B------:R-:W-:Y:S01]  /*3fc0*/  @!P1 SHF.R.U32.HI R14, RZ, R15, R14 ;  /* 0x0000000fff0e9219 */ /* 0x000fe2000001160e */
[----:B--2---:R-:W-:Y:S01]  /*3fd0*/  @!P1 IMAD.HI.U32 R11, R8, R11, RZ ;  /* 0x0000000b080b9227 */ /* 0x004fe200078e00ff */
[----:B------:R-:W-:Y:S04]  /*3fe0*/  @!P1 ISETP.NE.AND P0, PT, R10, 0x1, PT ;  /* 0x000000010a00980c */ /* 0x000fe80003f05270 */
[----:B-1----:R-:W-:Y:S02]  /*3ff0*/  @!P1 SHF.R.U32.HI R9, RZ, R0, R11 ;  /* 0x00000000ff099219 */ /* 0x002fe4000001160b */
[----:B----4-:R-:W-:Y:S02]  /*4000*/  @!P1 ISETP.NE.AND P2, PT, R3, 0x1, PT ;  /* 0x000000010300980c */ /* 0x010fe40003f45270 */
[----:B------:R-:W-:Y:S02]  /*4010*/  @!P1 SEL R9, R8, R9, !P0 ;  /* 0x0000000908099207 */ /* 0x000fe40004000000 */
[----:B------:R-:W-:Y:S02]  /*4020*/  ELECT P0, URZ, PT ;  /* 0x0000000000ff782f */ /* 0x000fe40003800000 */
[----:B------:R-:W-:Y:S05]  /*4030*/  @!P1 SEL R14, R13, R14, !P2 ;  /* 0x0000000e0d0e9207 */ /* 0x000fea0005000000 */
[----:B------:R-:W-:Y:S02]  /*4040*/  @!P1 IMAD.IADD R0, R9, 0x1, -R14 ;  /* 0x0000000109009824 */ /* 0x000fe400078e0a0e */
[----:B------:R-:W-:Y:S02]  /*4050*/  @!P1 IMAD.IADD R9, R14, 0x1, -R9 ;  /* 0x000000010e099824 */ /* 0x000fe400078e0a09 */
[----:B------:R-:W-:Y:S02]  /*4060*/  @!P1 IMAD R13, R0, R3, R13 ;  /* 0x00000003000d9224 */ /* 0x000fe400078e020d */
[----:B------:R-:W-:Y:S01]  /*4070*/  @!P1 IMAD R8, R9, R10, R8 ;  /* 0x0000000a09089224 */ /* 0x000fe200078e0208 */
[----:B---3--:R-:W-:Y:S06]  /*4080*/  @!P4 BRA `(.L_x_72) ;  /* 0x000000240090c947 */ /* 0x008fec0003800000 */
.L_x_119:
[----:B------:R-:W-:Y:S01]  /*4090*/  PLOP3.LUT P5, PT, P5, P0, PT, 0xf2, 0x2f ;  /* 0x00000000002f781c */ /* 0x000fe20002fa1e72 */
[----:B------:R-:W-:Y:S01]  /*40a0*/  UMOV UR14, 0x0 ;  /* 0x00000000000e7882 */ /* 0x000fe20000000000 */
[----:B------:R-:W-:Y:S01]  /*40b0*/  LOP3.LUT R30, R30, 0x1, RZ, 0x3c, !PT ;  /* 0x000000011e1e7812 */ /* 0x000fe200078e3cff */
[----:B------:R-:W-:Y:S01]  /*40c0*/  UMOV UR15, 0x10000000 ;  /* 0x10000000000f7882 */ /* 0x000fe20000000000 */
[----:B------:R-:W-:Y:S01]  /*40d0*/  UMOV UR12, UR36 ;  /* 0x00000024000c7c82 */ /* 0x000fe20008000000 */
[----:B------:R-:W-:Y:S08]  /*40e0*/  @P3 R2UR UR36, R27 ;  /* 0x000000001b2432ca */ /* 0x000ff000000e0000 */
[----:B-1----:R-:W-:Y:S01]  /*40f0*/  @!P5 IADD3 R3, P0, PT, R32, 0x580, RZ ;  /* 0x000005802003d810 */ /* 0x002fe20007f1e0ff */
[----:B------:R-:W-:Y:S01]  /*4100*/  @!P5 IMAD.SHL.U32 R97, R97, 0x40, RZ ;  /* 0x000000406161d824 */ /* 0x000fe200078e00ff */
[----:B------:R-:W-:Y:S01]  /*4110*/  VOTEU.ALL UP1, P5 ;  /* 0x0000000000ff7886 */ /* 0x000fe20002820000 */
[----:B------:R-:W-:Y:S01]  /*4120*/  @!P5 IMAD.SHL.U32 R99, R99, 0x40, RZ ;  /* 0x000000406363d824 */ /* 0x000fe200078e00ff */
[----:B------:R-:W-:Y:S01]  /*4130*/  @!P5 R2UR UR8, R3 ;  /* 0x000000000308d2ca */ /* 0x000fe200000e0000 */
[----:B------:R-:W-:Y:S01]  /*4140*/  @!P5 IMAD.X R0, RZ, RZ, R33, P0 ;  /* 0x000000ffff00d224 */ /* 0x000fe200000e0621 */
[----:B------:R-:W-:Y:S01]  /*4150*/  @!P5 R2UR UR10, R97 ;  /* 0x00000000610ad2ca */ /* 0x000fe200000e0000 */
[----:B------:R-:W-:Y:S01]  /*4160*/  @!UP1 UIADD3 UR9, UPT, UPT, UR6, 0x20, URZ ;  /* 0x0000002006099890 */ /* 0x000fe2000fffe0ff */
[----:B------:R-:W-:Y:S01]  /*4170*/  @!P5 R2UR UR11, R99 ;  /* 0x00000000630bd2ca */ /* 0x000fe200000e0000 */
[----:B------:R-:W-:Y:S01]  /*4180*/  IMAD.IADD R97, R8, 0x1, R81 ;  /* 0x0000000108617824 */ /* 0x000fe200078e0251 */
[----:B------:R-:W-:Y:S01]  /*4190*/  @!P5 R2UR UR7, R0 ;  /* 0x000000000007d2ca */ /* 0x000fe200000e0000 */
[----:B------:R-:W-:Y:S01]  /*41a0*/  IMAD.IADD R99, R13, 0x1, R96 ;  /* 0x000000010d637824 */ /* 0x000fe200078e0260 */
[C---:B------:R-:W-:Y:S04]  /*41b0*/  ISETP.NE.AND P0, PT, R29.reuse, 0x2, PT ;  /* 0x000000021d00780c */ /* 0x040fe80003f05270 */
[----:B------:R-:W-:Y:S01]  /*41c0*/  SEL R3, RZ, 0x1, P0 ;  /* 0x00000001ff037807 */ /* 0x000fe20000000000 */
[----:B------:R-:W-:Y:S01]  /*41d0*/  IMAD.U32 R10, RZ, RZ, UR8 ;  /* 0x00000008ff0a7e24 */ /* 0x000fe2000f8e00ff */
[----:B------:R-:W-:Y:S01]  /*41e0*/  @!UP1 UIADD3 UR8, UPT, UPT, UR6, 0x200, URZ ;  /* 0x0000020006089890 */ /* 0x000fe2000fffe0ff */
[----:B------:R-:W-:Y:S01]  /*41f0*/  SEL R29, R29, RZ, P0 ;  /* 0x000000ff1d1d7207 */ /* 0x000fe20000000000 */
[----:B------:R-:W-:Y:S01]  /*4200*/  VOTEU.ALL UP1, P5 ;  /* 0x0000000000ff7886 */ /* 0x000fe20002820000 */
[----:B------:R-:W-:Y:S02]  /*4210*/  LOP3.LUT R28, R28, R3, RZ, 0x3c, !PT ;  /* 0x000000031c1c7212 */ /* 0x000fe400078e3cff */
[----:B------:R-:W-:Y:S01]  /*4220*/  IMAD.U32 R11, RZ, RZ, UR7 ;  /* 0x00000007ff0b7e24 */ /* 0x000fe2000f8e00ff */
[----:B------:R-:W-:Y:S04]  /*4230*/  @!P5 R2UR UR16, R10 ;  /* 0x000000000a10d2ca */ /* 0x000fe800000e0000 */
[----:B------:R-:W-:Y:S11]  /*4240*/  @!P5 R2UR UR17, R11 ;  /* 0x000000000b11d2ca */ /* 0x000ff600000e0000 */
[----:B------:R-:W-:Y:S02]  /*4250*/  @!UPT UIADD3 URZ, UPT, UPT, URZ, URZ, URZ ;  /* 0x000000fffffff290 */ /* 0x000fe4000fffe0ff */
[----:B------:R3:W-:Y:S01]  /*4260*/  @!UP1 UTMALDG.3D [UR8], [UR16], desc[UR14] ;  /* 0x00000e08100095b4 */ /* 0x0007e20008011000 */
[----:B------:R3:W-:Y:S01]  /*4270*/  @!P5 SYNCS.ARRIVE.TRANS64.RED.A0TR RZ, [UR6+0x20], R25 ;  /* 0x00002019ffffd9a7 */ /* 0x0007e20008300406 */
[----:B------:R-:W-:Y:S01]  /*4280*/  UPLOP3.LUT UP1, UPT, UPT, UPT, UPT, 0x80, 0x8 ;  /* 0x000000000008789c */ /* 0x000fe20003f2f070 */
[----:B------:R-:W-:Y:S01]  /*4290*/  SYNCS.ARRIVE.TRANS64.RED.A1T0 RZ, [UR37], RZ ;  /* 0x000000ffffff79a7 */ /* 0x000fe20008100425 */
[----:B------:R-:W-:Y:S09]  /*42a0*/  @P3 BRA `(.L_x_73) ;  /* 0xfffffff400b43947 */ /* 0x000ff2000383ffff */
[----:B------:R-:W-:Y:S07]  /*42b0*/  MOV R0, UR6 ;  /* 0x0000000600007c02 */ /* 0x000fee0008000f00 */
.L_x_74:
[----:B-1----:R-:W-:-:S04]  /*42c0*/  SHF.L.U32 R3, R30, 0x1f, RZ ;  /* 0x0000001f1e037819 */ /* 0x002fc800000006ff */
[----:B------:R1:W2:Y:S03]  /*42d0*/  SYNCS.PHASECHK.TRANS64.TRYWAIT P0, [R0+URZ+0x28], R3 ;  /* 0x00002803000075a7 */ /* 0x0002a600080011ff */
[----:B--2---:R-:W-:Y:S05]  /*42e0*/  @!P0 NANOSLEEP.SYNCS 0x989680 ;  /* 0x009896800000895d */ /* 0x004fea0003900000 */
[----:B------:R-:W2:Y:S02]  /*42f0*/  @!P0 SYNCS.PHASECHK.TRANS64 P0, [R0+URZ+0x28], R3 ;  /* 0x00002803000085a7 */ /* 0x000ea400080010ff */
[----:B--23--:R-:W-:Y:S05]  /*4300*/  @P0 EXIT ;  /* 0x000000000000094d */ /* 0x00cfea0003800000 */
[----:B------:R-:W-:Y:S05]  /*4310*/  BRA `(.L_x_74) ;  /* 0xfffffffc00e87947 */ /* 0x000fea000383ffff */
.L_x_65:
[----:B------:R-:W-:-:S06]  /*4320*/  UISETP.GE.AND UP1, UPT, UR8, 0x4, UPT ;  /* 0x000000040800788c */ /* 0x000fcc000bf26270 */
[----:B------:R-:W-:-:S13]  /*4330*/  PLOP3.LUT P0, PT, PT, PT, UP1, 0x80, 0x8 ;  /* 0x000000000008781c */ /* 0x000fda0003f0f018 */
[----:B------:R-:W-:Y:S05]  /*4340*/  @!P0 EXIT ;  /* 0x000000000000894d */ /* 0x000fea0003800000 */
[----:B------:R-:W-:Y:S01]  /*4350*/  BAR.SYNC.DEFER_BLOCKING 0x6, 0xa0 ;  /* 0x0182800000007b1d */ /* 0x000fe20000010000 */
[C---:B------:R-:W-:Y:S02]  /*4360*/  IMAD.SHL.U32 R5, R103.reuse, 0x40, RZ ;  /* 0x0000004067057824 */ /* 0x040fe400078e00ff */
[----:B------:R-:W-:Y:S02]  /*4370*/  HFMA2 R113, -RZ, RZ, 0, 0 ;  /* 0x00000000ff717431 */ /* 0x000fe400000001ff */
[C---:B------:R-:W-:Y:S01]  /*4380*/  IMAD.SHL.U32 R0, R103.reuse, 0x20, RZ ;  /* 0x0000002067007824 */ /* 0x040fe200078e00ff */
[----:B------:R-:W-:Y:S01]  /*4390*/  CS2R R108, SRZ ;  /* 0x00000000006c7805 */ /* 0x000fe2000001ff00 */
[----:B------:R-:W-:Y:S01]  /*43a0*/  IMAD.SHL.U32 R105, R103, 0x8, RZ ;  /* 0x0000000867697824 */ /* 0x000fe200078e00ff */
[----:B------:R-:W-:Y:S01]  /*43b0*/  UMOV UR43, 0x400 ;  /* 0x00000400002b7882 */ /* 0x000fe20000000000 */
[----:B------:R-:W-:Y:S01]  /*43c0*/  LOP3.LUT R2, R5, 0x180, RZ, 0xc0, !PT ;  /* 0x0000018005027812 */ /* 0x000fe200078ec0ff */
[----:B------:R-:W-:Y:S01]  /*43d0*/  ULEA UR43, UR37, UR43, 0x18 ;  /* 0x0000002b252b7291 */ /* 0x000fe2000f8ec0ff */
[----:B------:R-:W1:Y:S01]  /*43e0*/  LDC R101, c[0x0][0x370] ;  /* 0x0000dc00ff657b82 */ /* 0x000e620000000800 */
[----:B------:R-:W-:Y:S01]  /*43f0*/  LOP3.LUT R0, R0, 0xc00, RZ, 0xc0, !PT ;  /* 0x00000c0000007812 */ /* 0x000fe200078ec0ff */
[C---:B------:R-:W-:Y:S01]  /*4400*/  IMAD.U32 R46, R103.reuse, 0x10000, RZ ;  /* 0x00010000672e7824 */ /* 0x040fe200078e00ff */
[----:B------:R-:W-:Y:S01]  /*4410*/  LOP3.LUT R105, R2, 0x30, R105, 0xf8, !PT ;  /* 0x0000003002697812 */ /* 0x000fe200078ef869 */
[C---:B------:R-:W-:Y:S01]  /*4420*/  IMAD.SHL.U32 R2, R103.reuse, 0x2, RZ ;  /* 0x0000000267027824 */ /* 0x040fe200078e00ff */
[--C-:B------:R-:W-:Y:S01]  /*4430*/  LOP3.LUT R0, R0, 0x40, R5.reuse, 0xf8, !PT ;  /* 0x0000004000007812 */ /* 0x100fe200078ef805 */
[----:B------:R-:W-:Y:S01]  /*4440*/  IMAD.SHL.U32 R104, R103, 0x10, RZ ;  /* 0x0000001067687824 */ /* 0x000fe200078e00ff */
[----:B------:R-:W-:Y:S01]  /*4450*/  UIADD3 UR4, UPT, UPT, UR43, 0x1200, URZ ;  /* 0x000012002b047890 */ /* 0x000fe2000fffe0ff */
[----:B------:R-:W2:Y:S01]  /*4460*/  LDC R42, c[0x0][0xb0c] ;  /* 0x0002c300ff2a7b82 */ /* 0x000ea20000000800 */
[----:B------:R-:W-:Y:S01]  /*4470*/  LOP3.LUT R105, R105, 0x20, R2, 0x78, !PT ;  /* 0x0000002069697812 */ /* 0x000fe200078e7802 */
[----:B------:R-:W-:Y:S01]  /*4480*/  IMAD.MOV.U32 R44, RZ, RZ, RZ ;  /* 0x000000ffff2c7224 */ /* 0x000fe200078e00ff */
[----:B------:R-:W-:Y:S01]  /*4490*/  LOP3.LUT R0, R0, 0x200, R5, 0xf8, !PT ;  /* 0x0000020000007812 */ /* 0x000fe200078ef805 */
[----:B------:R-:W-:Y:S01]  /*44a0*/  IMAD.MOV.U32 R110, RZ, RZ, RZ ;  /* 0x000000ffff6e7224 */ /* 0x000fe200078e00ff */
[----:B------:R-:W-:Y:S01]  /*44b0*/  LOP3.LUT R46, R46, 0x600000, RZ, 0xc0, !PT ;  /* 0x006000002e2e7812 */ /* 0x000fe200078ec0ff */
[----:B------:R-:W-:Y:S01]  /*44c0*/  IMAD.U32 R111, RZ, RZ, UR4 ;  /* 0x00000004ff6f7e24 */ /* 0x000fe2000f8e00ff */
[----:B------:R-:W4:Y:S01]  /*44d0*/  LDS R3, [UR43+0xf0] ;  /* 0x0000f02bff037984 */ /* 0x000f220008000800 */
[----:B------:R-:W1:Y:S01]  /*44e0*/  LDC R100, c[0x0][0xb20] ;  /* 0x0002c800ff647b82 */ /* 0x000e620000000800 */
[----:B------:R-:W-:Y:S01]  /*44f0*/  LOP3.LUT R105, R0, R105, RZ, 0xfc, !PT ;  /* 0x0000006900697212 */ /* 0x000fe200078efcff */
[----:B------:R-:W1:Y:S01]  /*4500*/  LDCU.64 UR46, c[0x0][0x348] ;  /* 0x00006900ff2e77ac */ /* 0x000e620008000a00 */
[----:B------:R-:W-:-:S02]  /*4510*/  LOP3.LUT R104, R104, 0x20, RZ, 0xc0, !PT ;  /* 0x0000002068687812 */ /* 0x000fc400078ec0ff */
[----:B------:R-:W-:Y:S01]  /*4520*/  IADD3 R5, PT, PT, R105, UR43, RZ ;  /* 0x0000002b69057c10 */ /* 0x000fe2000fffe0ff */
[----:B------:R-:W1:Y:S02]  /*4530*/  LDCU.64 UR38, c[0x0][0x888] ;  /* 0x00011100ff2677ac */ /* 0x000e640008000a00 */
[----:B------:R-:W1:Y:S01]  /*4540*/  LDC R41, c[0x0][0xb30] ;  /* 0x0002cc00ff297b82 */ /* 0x000e620000000800 */
[----:B------:R-:W-:Y:S01]  /*4550*/  IADD3 R104, PT, PT, -R104, 0x200, R5 ;  /* 0x0000020068687810 */ /* 0x000fe20007ffe105 */
[----:B------:R-:W-:-:S06]  /*4560*/  UIADD3 UR42, UPT, UPT, UR43, 0x200, URZ ;  /* 0x000002002b2a7890 */ /* 0x000fcc000fffe0ff */
[----:B------:R-:W1:Y:S08]  /*4570*/  LDC.64 R90, c[0x0][0xb10] ;  /* 0x0002c400ff5a7b82 */ /* 0x000e700000000a00 */
[----:B------:R-:W1:Y:S08]  /*4580*/  LDC.64 R38, c[0x0][0xb18] ;  /* 0x0002c600ff267b82 */ /* 0x000e700000000a00 */
[----:B------:R-:W1:Y:S01]  /*4590*/  LDC.64 R86, c[0x0][0x888] ;  /* 0x00022200ff567b82 */ /* 0x000e620000000a00 */
[----:B----4-:R-:W-:-:S07]  /*45a0*/  IMAD.IADD R46, R3, 0x1, R46 ;  /* 0x00000001032e7824 */ /* 0x010fce00078e022e */
[----:B------:R-:W4:Y:S08]  /*45b0*/  LDC.64 R36, c[0x0][0xb28] ;  /* 0x0002ca00ff247b82 */ /* 0x000f300000000a00 */
[----:B------:R-:W1:Y:S08]  /*45c0*/  LDC.64 R88, c[0x0][0x890] ;  /* 0x00022400ff587b82 */ /* 0x000e700000000a00 */
[----:B------:R-:W1:Y:S08]  /*45d0*/  LDC.64 R84, c[0x0][0x8b0] ;  /* 0x00022c00ff547b82 */ /* 0x000e700000000a00 */
[----:B------:R-:W1:Y:S08]  /*45e0*/  LDC.64 R82, c[0x0][0x8a8] ;  /* 0x00022a00ff527b82 */ /* 0x000e700000000a00 */
[----:B--2---:R-:W1:Y:S02]  /*45f0*/  LDC R102, c[0x0][0x374] ;  /* 0x0000dd00ff667b82 */ /* 0x004e640000000800 */
.L_x_92:
[----:B------:R-:W-:Y:S02]  /*4600*/  LEA R0, R113, UR43, 0x3 ;  /* 0x0000002b71007c11 */ /* 0x000fe4000f8e18ff */
[----:B------:R-:W-:Y:S02]  /*4610*/  SHF.L.U32 R3, R109, 0x1f, RZ ;  /* 0x0000001f6d037819 */ /* 0x000fe400000006ff */
[----:B------:R-:W-:Y:S02]  /*4620*/  LEA R16, R113, UR43, 0x4 ;  /* 0x0000002b71107c11 */ /* 0x000fe4000f8e20ff */
[----:B--2---:R-:W2:Y:S02]  /*4630*/  SYNCS.PHASECHK.TRANS64.TRYWAIT P0, [R0+URZ+0x40], R3 ;  /* 0x00004003000075a7 */ /* 0x004ea400080011ff */
[----:B-12---:R-:W-:Y:S05]  /*4640*/  @!P0 BRA `(.L_x_75) ;  /* 0x0000002000388947 */ /* 0x006fea0003800000 */
.L_x_120:
[----:B------:R-:W4:Y:S01]  /*4650*/  LDC.64 R12, c[0x0][0xb10] ;  /* 0x0002c400ff0c7b82 */ /* 0x000f220000000a00 */
[----:B------:R-:W4:Y:S01]  /*4660*/  LDS.128 R16, [R16+0xd0] ;  /* 0x0000d00010107984 */ /* 0x000f220000000c00 */
[----:B-1----:R-:W-:Y:S01]  /*4670*/  ISETP.NE.AND P1, PT, R41, 0x1, PT ;  /* 0x000000012900780c */ /* 0x002fe20003f25270 */
[----:B--2---:R-:W-:Y:S01]  /*4680*/  VIADD R0, R0, 0x50 ;  /* 0x0000005000007836 */ /* 0x004fe20000000000 */
[----:B---3--:R-:W-:Y:S04]  /*4690*/  ISETP.GE.AND P0, PT, R40, 0x1, PT ;  /* 0x000000012800780c */ /* 0x008fe80003f06270 */
[----:B------:R-:W1:Y:S01]  /*46a0*/  LDC.64 R10, c[0x0][0xb18] ;  /* 0x0002c600ff0a7b82 */ /* 0x000e620000000a00 */
[----:B------:R-:W-:Y:S01]  /*46b0*/  PRMT R0, RZ, 0x654, R0 ;  /* 0x00000654ff007816 */ /* 0x000fe20000000000 */
[----:B------:R-:W-:Y:S01]  /*46c0*/  @!PT LDS RZ, [RZ] ;  /* 0x00000000fffff984 */ /* 0x000fe20000000800 */
[----:B------:R-:W-:Y:S01]  /*46d0*/  @!PT LDS RZ, [RZ] ;  /* 0x00000000fffff984 */ /* 0x000fe20000000800 */
[----:B------:R-:W-:Y:S01]  /*46e0*/  @!PT LDS RZ, [RZ] ;  /* 0x00000000fffff984 */ /* 0x000fe20000000800 */
[----:B------:R-:W-:Y:S01]  /*46f0*/  @!PT LDS RZ, [RZ] ;  /* 0x00000000fffff984 */ /* 0x000fe20000000800 */
[----:B------:R2:W-:Y:S06]  /*4700*/  MEMBAR.ALL.CTA ;  /* 0x0000000000007992 */ /* 0x0005ec0000008000 */
[----:B--2---:R-:W2:Y:S01]  /*4710*/  FENCE.VIEW.ASYNC.S ;  /* 0x00000000000073c6 */ /* 0x004ea20000000000 */
[----:B------:R-:W3:Y:S08]  /*4720*/  @!P1 LDC R14, c[0x0][0xb20] ;  /* 0x0002c800ff0e9b82 */ /* 0x000ef00000000800 */
[----:B------:R-:W1:Y:S01]  /*4730*/  @!P1 LDC R9, c[0x0][0xb0c] ;  /* 0x0002c300ff099b82 */ /* 0x000e620000000800 */
[----:B--2---:R2:W-:Y:S01]  /*4740*/  SYNCS.ARRIVE.TRANS64.RED.A1T0 RZ, [R0+URZ], RZ ;  /* 0x000000ff00ff79a7 */ /* 0x0045e200081004ff */
[----:B----4-:R-:W-:Y:S04]  /*4750*/  LOP3.LUT P4, RZ, R18, 0x1, RZ, 0xc0, !PT ;  /* 0x0000000112ff7812 */ /* 0x010fe8000788c0ff */
[----:B------:R-:W-:Y:S09]  /*4760*/  P2R R112, PR, RZ, 0x10 ;  /* 0x00000010ff707803 */ /* 0x000ff20000000000 */
[----:B------:R-:W-:Y:S02]  /*4770*/  @P4 MOV R45, R16 ;  /* 0x00000010002d4202 */ /* 0x000fe40000000f00 */
[----:B------:R-:W-:Y:S01]  /*4780*/  @P4 LOP3.LUT R43, R17, 0xffff, RZ, 0xc0, !PT ;  /* 0x0000ffff112b4812 */ /* 0x000fe200078ec0ff */
[----:B--2---:R-:W-:Y:S06]  /*4790*/  @!P0 BRA `(.L_x_76) ;  /* 0x0000000000a48947 */ /* 0x004fec0003800000 */
[----:B------:R-:W-:Y:S01]  /*47a0*/  IMAD.HI.U32 R21, R102, R39, RZ ;  /* 0x0000002766157227 */ /* 0x000fe200078e00ff */
[----:B------:R-:W-:Y:S02]  /*47b0*/  ISETP.NE.AND P0, PT, R38, 0x1, PT ;  /* 0x000000012600780c */ /* 0x000fe40003f05270 */
[----:B------:R-:W-:Y:S01]  /*47c0*/  ISETP.NE.AND P2, PT, R40, 0x1, PT ;  /* 0x000000012800780c */ /* 0x000fe20003f45270 */
[----:B------:R-:W-:Y:S01]  /*47d0*/  IMAD.HI.U32 R20, R101, R90, RZ ;  /* 0x0000005a65147227 */ /* 0x000fe200078e00ff */
[----:B------:R-:W-:Y:S02]  /*47e0*/  SHF.R.U32.HI R21, RZ, R100, R21 ;  /* 0x00000064ff157219 */ /* 0x000fe40000011615 */
[----:B------:R-:W-:Y:S01]  /*47f0*/  ISETP.NE.AND P3, PT, R42, 0x1, PT ;  /* 0x000000012a00780c */ /* 0x000fe20003f65270 */
[----:B------:R-:W-:Y:S01]  /*4800*/  IMAD.HI.U32 R24, R45, R90, RZ ;  /* 0x0000005a2d187227 */ /* 0x000fe200078e00ff */
[----:B------:R-:W-:Y:S02]  /*4810*/  SHF.R.U32.HI R20, RZ, R91, R20 ;  /* 0x0000005bff147219 */ /* 0x000fe40000011614 */
[----:B------:R-:W-:Y:S01]  /*4820*/  SEL R3, R102, R21, !P0 ;  /* 0x0000001566037207 */ /* 0x000fe20004000000 */
[----:B------:R-:W-:Y:S01]  /*4830*/  IMAD.HI.U32 R21, R43, R39, RZ ;  /* 0x000000272b157227 */ /* 0x000fe200078e00ff */
[----:B------:R-:W-:Y:S02]  /*4840*/  SEL R7, R101, R20, !P3 ;  /* 0x0000001465077207 */ /* 0x000fe40005800000 */
[----:B------:R-:W-:Y:S01]  /*4850*/  SHF.R.U32.HI R24, RZ, R91, R24 ;  /* 0x0000005bff187219 */ /* 0x000fe20000011618 */
[-C--:B------:R-:W-:Y:S04]  /*4860*/  IMAD.HI.U32 R20, R3, R36.reuse, RZ ;  /* 0x0000002403147227 */ /* 0x080fe800078e00ff */
[----:B------:R-:W-:Y:S01]  /*4870*/  IMAD.HI.U32 R22, R7, R36, RZ ;  /* 0x0000002407167227 */ /* 0x000fe200078e00ff */
[-C--:B------:R-:W-:Y:S02]  /*4880*/  @P2 SHF.R.U32.HI R3, RZ, R37.reuse, R20 ;  /* 0x00000025ff032219 */ /* 0x080fe40000011614 */
[----:B------:R-:W-:Y:S02]  /*4890*/  SHF.R.U32.HI R20, RZ, R100, R21 ;  /* 0x00000064ff147219 */ /* 0x000fe40000011615 */
[----:B------:R-:W-:Y:S01]  /*48a0*/  @P2 SHF.R.U32.HI R7, RZ, R37, R22 ;  /* 0x00000025ff072219 */ /* 0x000fe20000011616 */
[C---:B------:R-:W-:Y:S01]  /*48b0*/  IMAD R2, R40.reuse, R3, RZ ;  /* 0x0000000328027224 */ /* 0x040fe200078e02ff */
[----:B------:R-:W-:Y:S02]  /*48c0*/  SEL R5, R43, R20, !P0 ;  /* 0x000000142b057207 */ /* 0x000fe40004000000 */
[----:B------:R-:W-:Y:S01]  /*48d0*/  SEL R3, R45, R24, !P3 ;  /* 0x000000182d037207 */ /* 0x000fe20005800000 */
[----:B------:R-:W-:Y:S01]  /*48e0*/  IMAD R4, R40, R7, RZ ;  /* 0x0000000728047224 */ /* 0x000fe200078e02ff */
[C---:B------:R-:W-:Y:S01]  /*48f0*/  ISETP.GE.AND P0, PT, R5.reuse, R2, PT ;  /* 0x000000020500720c */ /* 0x040fe20003f06270 */
[----:B------:R-:W-:Y:S03]  /*4900*/  IMAD.HI.U32 R6, R5, R36, RZ ;  /* 0x0000002405067227 */ /* 0x000fe600078e00ff */
[----:B------:R-:W-:Y:S01]  /*4910*/  ISETP.GE.OR P0, PT, R3, R4, P0 ;  /* 0x000000040300720c */ /* 0x000fe20000706670 */
[----:B------:R-:W-:Y:S01]  /*4920*/  IMAD.MOV R4, RZ, RZ, -R3 ;  /* 0x000000ffff047224 */ /* 0x000fe200078e0a03 */
[-C--:B------:R-:W-:Y:S03]  /*4930*/  SHF.R.U32.HI R6, RZ, R37.reuse, R6 ;  /* 0x00000025ff067219 */ /* 0x080fe60000011606 */
[----:B------:R-:W-:Y:S01]  /*4940*/  IMAD R45, R42, R4, R45 ;  /* 0x000000042a2d7224 */ /* 0x000fe200078e022d */
[----:B------:R-:W-:Y:S05]  /*4950*/  SEL R15, R5, R6, !P2 ;  /* 0x00000006050f7207 */ /* 0x000fea0005000000 */
[----:B------:R-:W-:Y:S02]  /*4960*/  IMAD.MOV R6, RZ, RZ, -R15 ;  /* 0x000000ffff067224 */ /* 0x000fe400078e0a0f */
[C---:B------:R-:W-:Y:S04]  /*4970*/  @!P0 IMAD.HI.U32 R2, R3.reuse, R36, RZ ;  /* 0x0000002403028227 */ /* 0x040fe800078e00ff */
[----:B------:R-:W-:Y:S01]  /*4980*/  IMAD R6, R40, R6, R5 ;  /* 0x0000000628067224 */ /* 0x000fe200078e0205 */
[----:B------:R-:W-:Y:S04]  /*4990*/  @!P0 SHF.R.U32.HI R2, RZ, R37, R2 ;  /* 0x00000025ff028219 */ /* 0x000fe80000011602 */
[----:B------:R-:W-:Y:S02]  /*49a0*/  @!P0 SEL R0, R3, R2, !P2 ;  /* 0x0000000203008207 */ /* 0x000fe40005000000 */
[----:B------:R-:W-:Y:S02]  /*49b0*/  IADD3 R2, PT, PT, -R5, RZ, RZ ;  /* 0x000000ff05027210 */ /* 0x000fe40007ffe1ff */
[----:B------:R-:W-:Y:S01]  /*49c0*/  @!P0 IADD3 R8, PT, PT, R15, -R0, RZ ;  /* 0x800000000f088210 */ /* 0x000fe20007ffe0ff */
[----:B------:R-:W-:Y:S02]  /*49d0*/  @!P0 IMAD R0, R7, R6, R0 ;  /* 0x0000000607008224 */ /* 0x000fe400078e0200 */
[----:B------:R-:W-:Y:S02]  /*49e0*/  IMAD R43, R38, R2, R43 ;  /* 0x00000002262b7224 */ /* 0x000fe400078e022b */
[----:B------:R-:W-:Y:S02]  /*49f0*/  @!P0 IMAD R5, R8, R40, R3 ;  /* 0x0000002808058224 */ /* 0x000fe400078e0203 */
[----:B------:R-:W-:Y:S04]  /*4a00*/  @!P0 IMAD.MOV.U32 R3, RZ, RZ, R0 ;  /* 0x000000ffff038224 */ /* 0x000fe800078e0000 */
[----:B------:R-:W-:Y:S02]  /*4a10*/  IMAD R45, R3, R42, R45 ;  /* 0x0000002a032d7224 */ /* 0x000fe400078e022d */
[----:B------:R-:W-:Y:S07]  /*4a20*/  IMAD R43, R5, R38, R43 ;  /* 0x00000026052b7224 */ /* 0x000fee00078e022b */
.L_x_76:
[----:B------:R-:W-:Y:S01]  /*4a30*/  @!P1 IMAD.HI.U32 R0, R45, R12, RZ ;  /* 0x0000000c2d009227 */ /* 0x000fe200078e00ff */
[----:B-1----:R-:W-:Y:S01]  /*4a40*/  @!P1 ISETP.NE.AND P0, PT, R10, 0x1, PT ;  /* 0x000000010a00980c */ /* 0x002fe20003f05270 */
[----:B------:R-:W-:Y:S01]  /*4a50*/  ULOP3.LUT UP0, URZ, UR42, 0x1b0, URZ, 0xc0, !UPT ;  /* 0x000001b02aff7892 */ /* 0x000fe2000f80c0ff */
[----:B------:R-:W-:Y:S01]  /*4a60*/  @!P1 ISETP.NE.AND P2, PT, R9, 0x1, PT ;  /* 0x000000010900980c */ /* 0x000fe20003f45270 */
[----:B------:R-:W-:Y:S01]  /*4a70*/  @!P1 IMAD.HI.U32 R3, R43, R11, RZ ;  /* 0x0000000b2b039227 */ /* 0x000fe200078e00ff */
[----:B------:R-:W-:Y:S02]  /*4a80*/  @!P1 SHF.R.U32.HI R0, RZ, R13, R0 ;  /* 0x0000000dff009219 */ /* 0x000fe40000011600 */
[----:B------:R-:W-:Y:S01]  /*4a90*/  @P4 SHF.R.U32.HI R107, RZ, 0x10, R17 ;  /* 0x00000010ff6b4819 */ /* 0x000fe20000011611 */
[----:B------:R-:W-:Y:S01]  /*4aa0*/  VIADD R113, R113, 0x1 ;  /* 0x0000000171717836 */ /* 0x000fe20000000000 */
[----:B---3--:R-:W-:Y:S02]  /*4ab0*/  @!P1 SHF.R.U32.HI R2, RZ, R14, R3 ;  /* 0x0000000eff029219 */ /* 0x008fe40000011603 */
[----:B------:R-:W-:Y:S02]  /*4ac0*/  @!P1 SEL R3, R45, R0, !P2 ;  /* 0x000000002d039207 */ /* 0x000fe40005000000 */
[----:B------:R-:W-:Y:S05]  /*4ad0*/  @!P1 SEL R2, R43, R2, !P0 ;  /* 0x000000022b029207 */ /* 0x000fea0004000000 */
[----:B------:R-:W-:Y:S02]  /*4ae0*/  @!P1 IMAD.IADD R0, R2, 0x1, -R3 ;  /* 0x0000000102009824 */ /* 0x000fe400078e0a03 */
[----:B------:R-:W-:Y:S02]  /*4af0*/  @!P1 IMAD.IADD R2, R3, 0x1, -R2 ;  /* 0x0000000103029824 */ /* 0x000fe400078e0a02 */
[----:B------:R-:W-:Y:S02]  /*4b00*/  @!P1 IMAD R45, R0, R9, R45 ;  /* 0x00000009002d9224 */ /* 0x000fe400078e022d */
[----:B------:R-:W-:Y:S01]  /*4b10*/  @!P1 IMAD R43, R2, R10, R43 ;  /* 0x0000000a022b9224 */ /* 0x000fe200078e022b */
[----:B------:R-:W-:Y:S06]  /*4b20*/  BRA.U !UP0, `(.L_x_77) ;  /* 0x0000000108407547 */ /* 0x000fec000b800000 */
[----:B------:R-:W1:Y:S01]  /*4b30*/  LDCU.64 UR8, c[0x4][0x80] ;  /* 0x01001000ff0877ac */ /* 0x000e620008000a00 */
[----:B------:R-:W-:Y:S01]  /*4b40*/  MOV R3, 0x0 ;  /* 0x0000000000037802 */ /* 0x000fe20000000f00 */
[----:B------:R-:W-:Y:S02]  /*4b50*/  HFMA2 R12, -RZ, RZ, 0, 5.9604644775390625e-08 ;  /* 0x00000001ff0c7431 */ /* 0x000fe400000001ff */
[----:B------:R-:W-:Y:S02]  /*4b60*/  IMAD.MOV.U32 R8, RZ, RZ, 0x70 ;  /* 0x00000070ff087424 */ /* 0x000fe400078e00ff */
[----:B------:R-:W-:Y:S01]  /*4b70*/  IMAD.MOV.U32 R13, RZ, RZ, RZ ;  /* 0x000000ffff0d7224 */ /* 0x000fe200078e00ff */
[----:B------:R-:W2:Y:S01]  /*4b80*/  LDCU.64 UR6, c[0x4][0x88] ;  /* 0x01001100ff0677ac */ /* 0x000ea20008000a00 */
[----:B------:R-:W3:Y:S01]  /*4b90*/  LDC.64 R2, c[0x4][R3] ;  /* 0x0100000003027b82 */ /* 0x000ee20000000a00 */
[----:B------:R-:W4:Y:S01]  /*4ba0*/  LDCU.64 UR4, c[0x4][0x8] ;  /* 0x01000100ff0477ac */ /* 0x000f220008000a00 */
[----:B-1----:R-:W-:Y:S01]  /*4bb0*/  MOV R5, UR9 ;  /* 0x0000000900057c02 */ /* 0x002fe20008000f00 */
[----:B------:R-:W-:Y:S01]  /*4bc0*/  IMAD.U32 R4, RZ, RZ, UR8 ;  /* 0x00000008ff047e24 */ /* 0x000fe2000f8e00ff */
[----:B--2---:R-:W-:Y:S01]  /*4bd0*/  MOV R7, UR7 ;  /* 0x0000000700077c02 */ /* 0x004fe20008000f00 */
[----:B------:R-:W-:Y:S01]  /*4be0*/  IMAD.U32 R6, RZ, RZ, UR6 ;  /* 0x00000006ff067e24 */ /* 0x000fe2000f8e00ff */
[----:B----4-:R-:W-:Y:S01]  /*4bf0*/  MOV R11, UR5 ;  /* 0x00000005000b7c02 */ /* 0x010fe20008000f00 */
[----:B------:R-:W-:Y:S02]  /*4c00*/  IMAD.U32 R10, RZ, RZ, UR4 ;  /* 0x00000004ff0a7e24 */ /* 0x000fe4000f8e00ff */
[----:B------:R-:W-:Y:S07]  /*4c10*/  LEPC R20, `(.L_x_77) ;  /* 0x000000001014794e */ /* 0x000fee0000000000 */
[----:B---3-5:R-:W-:Y:S05]  /*4c20*/  CALL.ABS.NOINC R2 ;  /* 0x0000000002007343 */ /* 0x028fea0003c00000 */
.L_x_77:
[----:B------:R-:W-:Y:S01]  /*4c30*/  LOP3.LUT P0, RZ, R111, 0x1b0, RZ, 0xc0, !PT ;  /* 0x000001b06fff7812 */ /* 0x000fe2000780c0ff */
[----:B------:R-:W-:Y:S11]  /*4c40*/  BSSY.RECONVERGENT B6, `(.L_x_78) ;  /* 0x0000013000067945 */ /* 0x000ff60003800200 */
[----:B------:R-:W-:Y:S01]  /*4c50*/  @!UPT UIADD3 URZ, UPT, UPT, URZ, URZ, URZ ;  /* 0x000000fffffff290 */ /* 0x000fe2000fffe0ff */
[----:B------:R-:W-:Y:S05]  /*4c60*/  @!P0 BRA `(.L_x_79) ;  /* 0x0000000000408947 */ /* 0x000fea0003800000 */
        /* <DEDUP_REMOVED lines=16> */
.L_x_79:
[----:B------:R-:W-:Y:S05]  /*4d70*/  BSYNC.RECONVERGENT B6 ;  /* 0x0000000000067941 */ /* 0x000fea0003800200 */
.L_x_78:
[----:B------:R-:W-:Y:S01]  /*4d80*/  ISETP.NE.U32.AND P3, PT, R88, RZ, PT ;  /* 0x000000ff5800720c */ /* 0x000fe20003f65070 */
[----:B------:R-:W-:Y:S01]  /*4d90*/  UISETP.NE.AND UP1, UPT, UR44, URZ, UPT ;  /* 0x000000ff2c00728c */ /* 0x000fe2000bf25270 */
[----:B------:R-:W-:Y:S02]  /*4da0*/  ISETP.NE.U32.AND P4, PT, R84, RZ, PT ;  /* 0x000000ff5400720c */ /* 0x000fe40003f85070 */
[----:B------:R-:W-:Y:S02]  /*4db0*/  ISETP.NE.AND.EX P3, PT, R89, RZ, PT, P3 ;  /* 0x000000ff5900720c */ /* 0x000fe40003f65330 */
[----:B------:R-:W-:Y:S02]  /*4dc0*/  PLOP3.LUT P1, PT, PT, PT, PT, 0x8, 0x80 ;  /* 0x000000000080781c */ /* 0x000fe40003f2e170 */
[----:B------:R-:W-:Y:S02]  /*4dd0*/  PLOP3.LUT P0, PT, PT, PT, UP1, 0x80, 0x8 ;  /* 0x000000000008781c */ /* 0x000fe40003f0f018 */
[----:B------:R-:W-:Y:S02]  /*4de0*/  ISETP.NE.AND.EX P4, PT, R85, RZ, PT, P4 ;  /* 0x000000ff5500720c */ /* 0x000fe40003f85340 */
[----:B------:R-:W1:Y:S09]  /*4df0*/  @UP1 LDCU.64 UR4, c[0x0][0x888] ;  /* 0x00011100ff0417ac */ /* 0x000e720008000a00 */
[----:B------:R-:W-:Y:S01]  /*4e00*/  @P0 PLOP3.LUT P1, PT, P3, PT, PT, 0x80, 0x8 ;  /* 0x000000000008081c */ /* 0x000fe20001f2f070 */
[----:B-1----:R-:W-:Y:S04]  /*4e10*/  @UP1 UISETP.NE.U32.AND UP0, UPT, UR4, URZ, UPT ;  /* 0x000000ff0400128c */ /* 0x002fe8000bf05070 */
[----:B------:R-:W-:Y:S04]  /*4e20*/  @UP1 UISETP.NE.AND.EX UP0, UPT, UR5, URZ, UPT, UP0 ;  /* 0x000000ff0500128c */ /* 0x000fe8000bf05300 */
[----:B------:R-:W-:Y:S01]  /*4e30*/  @UP1 USEL UR4, URZ, 0xffffffff, UP0 ;  /* 0xffffffffff041887 */ /* 0x000fe20008000000 */
[----:B------:R-:W-:Y:S11]  /*4e40*/  @!P3 BRA `(.L_x_80) ;  /* 0x00000000002cb947 */ /* 0x000ff60003800000 */
[----:B------:R-:W-:Y:S01]  /*4e50*/  ISETP.NE.U32.AND P2, PT, R86, RZ, PT ;  /* 0x000000ff5600720c */ /* 0x000fe20003f45070 */
[----:B------:R-:W-:Y:S03]  /*4e60*/  IMAD.MOV.U32 R98, RZ, RZ, 0x1 ;  /* 0x00000001ff627424 */ /* 0x000fe600078e00ff */
[----:B------:R-:W-:Y:S11]  /*4e70*/  ISETP.NE.AND.EX P2, PT, R87, RZ, PT, P2 ;  /* 0x000000ff5700720c */ /* 0x000ff60003f45320 */
[----:B------:R-:W-:Y:S02]  /*4e80*/  @!UPT UIADD3 URZ, UPT, UPT, URZ, URZ, URZ ;  /* 0x000000fffffff290 */ /* 0x000fe4000fffe0ff */
[----:B------:R-:W1:Y:S01]  /*4e90*/  @P2 LDC.64 R2, c[0x0][0x888] ;  /* 0x00022200ff022b82 */ /* 0x000e620000000a00 */
[----:B------:R-:W-:Y:S04]  /*4ea0*/  @P2 IMAD R0, R88, UR36, RZ ;  /* 0x0000002458002c24 */ /* 0x000fe8000f8e02ff */
[----:B-1----:R-:W-:Y:S04]  /*4eb0*/  @P2 IMAD.WIDE R2, R0, 0x4, R2 ;  /* 0x0000000400022825 */ /* 0x002fe800078e0202 */
[----:B------:R-:W-:Y:S01]  /*4ec0*/  HFMA2 R0, -RZ, RZ, 0, 5.9604644775390625e-08 ;  /* 0x00000001ff007431 */ /* 0x000fe200000001ff */
[----:B-----5:R1:W5:Y:S04]  /*4ed0*/  @P2 LDG.E R48, desc[UR40][R2.64] ;  /* 0x0000002802302981 */ /* 0x020368000c1e1900 */
[----:B------:R-:W-:Y:S01]  /*4ee0*/  @!P2 PRMT R98, R0, 0x7610, R98 ;  /* 0x000076100062a816 */ /* 0x000fe20000000062 */
[----:B-1----:R-:W2:Y:S06]  /*4ef0*/  @!P2 LDC R48, c[0x0][0x880] ;  /* 0x00022000ff30ab82 */ /* 0x002eac0000000800 */
.L_x_80:
[----:B------:R-:W-:Y:S05]  /*4f00*/  @!P4 BRA `(.L_x_81) ;  /* 0x000000000020c947 */ /* 0x000fea0003800000 */
[----:B------:R-:W-:Y:S04]  /*4f10*/  ISETP.NE.U32.AND P2, PT, R82, RZ, PT ;  /* 0x000000ff5200720c */ /* 0x000fe80003f45070 */
[----:B------:R-:W-:Y:S11]  /*4f20*/  ISETP.NE.AND.EX P2, PT, R83, RZ, PT, P2 ;  /* 0x000000ff5300720c */ /* 0x000ff60003f45320 */
[----:B------:R-:W-:Y:S02]  /*4f30*/  @!UPT UIADD3 URZ, UPT, UPT, URZ, URZ, URZ ;  /* 0x000000fffffff290 */ /* 0x000fe4000fffe0ff */
[----:B------:R-:W1:Y:S01]  /*4f40*/  @P2 LDC.64 R2, c[0x0][0x8a8] ;  /* 0x00022a00ff022b82 */ /* 0x000e620000000a00 */
[----:B------:R-:W-:Y:S04]  /*4f50*/  @P2 IMAD R0, R84, UR36, RZ ;  /* 0x0000002454002c24 */ /* 0x000fe8000f8e02ff */
[----:B-1----:R-:W-:Y:S05]  /*4f60*/  @P2 IMAD.WIDE R2, R0, 0x4, R2 ;  /* 0x0000000400022825 */ /* 0x002fea00078e0202 */
[----:B-----5:R1:W5:Y:S02]  /*4f70*/  @P2 LDG.E R47, desc[UR40][R2.64] ;  /* 0x00000028022f2981 */ /* 0x020364000c1e1900 */
[----:B-1----:R-:W3:Y:S02]  /*4f80*/  @!P2 LDC R47, c[0x0][0x8a0] ;  /* 0x00022800ff2fab82 */ /* 0x002ee40000000800 */
.L_x_81:
[----:B--2--5:R-:W-:Y:S01]  /*4f90*/  @P0 ISETP.NE.AND P4, PT, R48, RZ, PT ;  /* 0x000000ff3000020c */ /* 0x024fe20003f85270 */
[----:B------:R-:W-:Y:S01]  /*4fa0*/  IMAD.U32 R0, RZ, RZ, UR4 ;  /* 0x00000004ff007e24 */ /* 0x000fe2000f8e00ff */
[----:B------:R-:W-:Y:S01]  /*4fb0*/  @P0 LOP3.LUT P2, RZ, R98, 0xff, RZ, 0xc0, !PT ;  /* 0x000000ff62ff0812 */ /* 0x000fe2000784c0ff */
[----:B------:R-:W-:Y:S01]  /*4fc0*/  BSSY B1, `(.L_x_82) ;  /* 0x0000039000017945 */ /* 0x000fe20003800000 */
[----:B------:R-:W-:Y:S02]  /*4fd0*/  @P0 SEL R9, RZ, 0xffffffff, P4 ;  /* 0xffffffffff090807 */ /* 0x000fe40002000000 */
[----:B------:R-:W-:Y:S02]  /*4fe0*/  CS2R R58, SRZ ;  /* 0x00000000003a7805 */ /* 0x000fe4000001ff00 */
[----:B------:R-:W-:Y:S02]  /*4ff0*/  LEA R92, R44, UR43, 0x3 ;  /* 0x0000002b2c5c7c11 */ /* 0x000fe4000f8e18ff */
[----:B------:R-:W-:Y:S02]  /*5000*/  CS2R R56, SRZ ;  /* 0x0000000000387805 */ /* 0x000fe4000001ff00 */
[----:B------:R-:W-:Y:S02]  /*5010*/  @P1 SEL R9, R0, R9, !P2 ;  /* 0x0000000900091207 */ /* 0x000fe40005000000 */
[----:B------:R-:W-:Y:S02]  /*5020*/  CS2R R54, SRZ ;  /* 0x0000000000367805 */ /* 0x000fe4000001ff00 */
[----:B------:R-:W-:Y:S02]  /*5030*/  SHF.L.U32 R7, R110, 0x1f, RZ ;  /* 0x0000001f6e077819 */ /* 0x000fe400000006ff */
[----:B------:R-:W-:Y:S02]  /*5040*/  CS2R R52, SRZ ;  /* 0x0000000000347805 */ /* 0x000fe4000001ff00 */
[----:B------:R-:W-:Y:S02]  /*5050*/  @P0 LOP3.LUT R9, R9, 0x1, RZ, 0xc0, !PT ;  /* 0x0000000109090812 */ /* 0x000fe400078ec0ff */
[C---:B------:R-:W-:Y:S02]  /*5060*/  LEA.HI R5, R44.reuse, R44, RZ, 0x1 ;  /* 0x0000002c2c057211 */ /* 0x040fe400078f08ff */
[----:B------:R-:W-:Y:S02]  /*5070*/  ISETP.NE.U32.OR P1, PT, R9, 0x1, !P0 ;  /* 0x000000010900780c */ /* 0x000fe40004725470 */
[----:B------:R-:W-:Y:S01]  /*5080*/  PLOP3.LUT P5, PT, PT, PT, PT, 0x8, 0x80 ;  /* 0x000000000080781c */ /* 0x000fe20003fae170 */
[C---:B------:R-:W-:Y:S01]  /*5090*/  IMAD.SHL.U32 R3, R5.reuse, 0x20, RZ ;  /* 0x0000002005037824 */ /* 0x040fe200078e00ff */
[----:B------:R-:W-:Y:S04]  /*50a0*/  LOP3.LUT R5, R5, 0xffe, RZ, 0xc0, !PT ;  /* 0x00000ffe05057812 */ /* 0x000fe800078ec0ff */
[----:B------:R-:W-:Y:S01]  /*50b0*/  LOP3.LUT R3, R3, 0xffffffc0, RZ, 0xc0, !PT ;  /* 0xffffffc003037812 */ /* 0x000fe200078ec0ff */
[----:B------:R-:W-:Y:S04]  /*50c0*/  IMAD.IADD R32, R44, 0x1, -R5 ;  /* 0x000000012c207824 */ /* 0x000fe800078e0a05 */
[----:B------:R-:W-:Y:S01]  /*50d0*/  @P1 SHF.L.U32 R2, R108, 0x1f, RZ ;  /* 0x0000001f6c021819 */ /* 0x000fe200000006ff */
[----:B------:R-:W-:Y:S03]  /*50e0*/  IMAD.IADD R3, R46, 0x1, R3 ;  /* 0x000000012e037824 */ /* 0x000fe600078e0203 */
[----:B------:R-:W1:Y:S01]  /*50f0*/  @P1 SYNCS.PHASECHK.TRANS64.TRYWAIT P0, [UR43+0x20], R2 ;  /* 0x00002002ff0015a7 */ /* 0x000e62000800112b */
[----:B------:R-:W-:Y:S01]  /*5100*/  IMAD R32, R32, 0x100000, R3 ;  /* 0x0010000020207824 */ /* 0x000fe200078e0203 */
[----:B------:R2:W4:Y:S01]  /*5110*/  SYNCS.PHASECHK.TRANS64.TRYWAIT P4, [R92+URZ+0x60], R7 ;  /* 0x000060075c0075a7 */ /* 0x00052200080811ff */
[----:B-1----:R-:W-:Y:S01]  /*5120*/  @P1 PLOP3.LUT P5, PT, P0, PT, PT, 0x8, 0x80 ;  /* 0x000000000080181c */ /* 0x002fe200007ae170 */
[----:B------:R-:W-:Y:S01]  /*5130*/  @!UPT UIADD3 URZ, UPT, UPT, URZ, URZ, URZ ;  /* 0x000000fffffff290 */ /* 0x000fe2000fffe0ff */
[----:B--2---:R-:W-:Y:S11]  /*5140*/  @!P1 BRA `(.L_x_83) ;  /* 0x0000000000809947 */ /* 0x004ff60003800000 */
[----:B------:R-:W-:Y:S01]  /*5150*/  ISETP.NE.U32.AND P0, PT, RZ, UR38, PT ;  /* 0x00000026ff007c0c */ /* 0x000fe2000bf05070 */
[----:B------:R-:W-:Y:S01]  /*5160*/  BSSY B0, `(.L_x_84) ;  /* 0x0000012000007945 */ /* 0x000fe20003800000 */
[----:B------:R-:W-:Y:S02]  /*5170*/  ISETP.NE.AND P2, PT, R48, RZ, PT ;  /* 0x000000ff3000720c */ /* 0x000fe40003f45270 */
[----:B------:R-:W-:Y:S02]  /*5180*/  CS2R R54, SRZ ;  /* 0x0000000000367805 */ /* 0x000fe4000001ff00 */
[----:B------:R-:W-:Y:S02]  /*5190*/  ISETP.NE.AND.EX P0, PT, RZ, UR39, PT, P0 ;  /* 0x00000027ff007c0c */ /* 0x000fe4000bf05300 */
[----:B------:R-:W-:Y:S02]  /*51a0*/  CS2R R52, SRZ ;  /* 0x0000000000347805 */ /* 0x000fe4000001ff00 */
[----:B------:R-:W-:Y:S02]  /*51b0*/  LOP3.LUT P1, RZ, R98, 0xff, RZ, 0xc0, !PT ;  /* 0x000000ff62ff7812 */ /* 0x000fe4000782c0ff */
[----:B------:R-:W-:Y:S02]  /*51c0*/  CS2R R58, SRZ ;  /* 0x00000000003a7805 */ /* 0x000fe4000001ff00 */
[----:B------:R-:W-:Y:S02]  /*51d0*/  SEL R0, RZ, 0xffffffff, P2 ;  /* 0xffffffffff007807 */ /* 0x000fe40001000000 */
[----:B------:R-:W-:Y:S02]  /*51e0*/  CS2R R56, SRZ ;  /* 0x0000000000387805 */ /* 0x000fe4000001ff00 */
[----:B------:R-:W-:Y:S04]  /*51f0*/  SEL R3, RZ, 0xffffffff, P0 ;  /* 0xffffffffff037807 */ /* 0x000fe80000000000 */
[----:B------:R-:W-:Y:S04]  /*5200*/  @P3 SEL R0, R3, R0, !P1 ;  /* 0x0000000003003207 */ /* 0x000fe80004800000 */
[----:B------:R-:W-:Y:S04]  /*5210*/  LOP3.LUT R0, R0, 0x1, RZ, 0xc0, !PT ;  /* 0x0000000100007812 */ /* 0x000fe800078ec0ff */
[----:B------:R-:W-:Y:S01]  /*5220*/  ISETP.NE.U32.AND P0, PT, R0, 0x1, PT ;  /* 0x000000010000780c */ /* 0x000fe20003f05070 */
[----:B------:R-:W-:Y:S01]  /*5230*/  @!UPT UIADD3 URZ, UPT, UPT, URZ, URZ, URZ ;  /* 0x000000fffffff290 */ /* 0x000fe2000fffe0ff */
[----:B------:R-:W-:Y:S11]  /*5240*/  @!P5 BRA `(.L_x_85) ;  /* 0x00000000000cd947 */ /* 0x000ff60003800000 */
[----:B------:R-:W-:Y:S04]  /*5250*/  SHF.L.U32 R3, R108, 0x1f, RZ ;  /* 0x0000001f6c037819 */ /* 0x000fe800000006ff */
[----:B------:R-:W1:Y:S02]  /*5260*/  SYNCS.PHASECHK.TRANS64.TRYWAIT P1, [UR43+0x20], R3 ;  /* 0x00002003ff0075a7 */ /* 0x000e64000802112b */
[----:B-1----:R-:W-:Y:S05]  /*5270*/  @!P1 BRA `(.L_x_86) ;  /* 0x0000001400409947 */ /* 0x002fea0003800000 */
.L_x_85:
[----:B------:R-:W-:Y:S05]  /*5280*/  BSYNC B0 ;  /* 0x0000000000007941 */ /* 0x000fea0003800000 */
.L_x_84:
[----:B------:R2:W1:Y:S01]  /*5290*/  @P0 LDS.128 R52, [R105+UR43+0x200] ;  /* 0x0002002b69340984 */ /* 0x0004620008000c00 */
[----:B------:R-:W-:Y:S01]  /*52a0*/  UIADD3 UR4, UPT, UPT, UR43, 0x28, URZ ;  /* 0x000000282b047890 */ /* 0x000fe2000fffe0ff */
[----:B------:R-:W-:Y:S02]  /*52b0*/  LOP3.LUT R108, R108, 0x1, RZ, 0x3c, !PT ;  /* 0x000000016c6c7812 */ /* 0x000fe400078e3cff */
[----:B------:R2:W1:Y:S01]  /*52c0*/  @P0 LDS.128 R56, [R104+0x10] ;  /* 0x0000100068380984 */ /* 0x0004620000000c00 */
[----:B------:R-:W-:Y:S01]  /*52d0*/  UPRMT UR4, UR37, 0x654, UR4 ;  /* 0x0000065425047896 */ /* 0x000fe20008000004 */
[----:B------:R-:W-:Y:S01]  /*52e0*/  @!PT LDS RZ, [RZ] ;  /* 0x00000000fffff984 */ /* 0x000fe20000000800 */
[----:B------:R-:W-:Y:S01]  /*52f0*/  @!PT LDS RZ, [RZ] ;  /* 0x00000000fffff984 */ /* 0x000fe20000000800 */
[----:B------:R-:W-:Y:S01]  /*5300*/  @!PT LDS RZ, [RZ] ;  /* 0x00000000fffff984 */ /* 0x000fe20000000800 */
[----:B------:R-:W-:Y:S01]  /*5310*/  @!PT LDS RZ, [RZ] ;  /* 0x00000000fffff984 */ /* 0x000fe20000000800 */
[----:B------:R5:W-:Y:S06]  /*5320*/  MEMBAR.ALL.CTA ;  /* 0x0000000000007992 */ /* 0x000bec0000008000 */
[----:B-----5:R-:W5:Y:S02]  /*5330*/  FENCE.VIEW.ASYNC.S ;  /* 0x00000000000073c6 */ /* 0x020f640000000000 */
[----:B-----5:R-:W-:Y:S03]  /*5340*/  SYNCS.ARRIVE.TRANS64.RED.A1T0 RZ, [UR4], RZ ;  /* 0x000000ffffff79a7 */ /* 0x020fe60008100404 */
.L_x_83:
[----:B------:R-:W-:Y:S05]  /*5350*/  BSYNC B1 ;  /* 0x0000000000017941 */ /* 0x000fea0003800000 */
.L_x_82:
[----:B-1----:R-:W-:Y:S04]  /*5360*/  SHF.R.U32.HI R3, RZ, 0x15, R32 ;  /* 0x00000015ff037819 */ /* 0x002fe80000011620 */
[----:B------:R-:W-:Y:S01]  /*5370*/  LOP3.LUT P0, RZ, R3, 0x3, R106, 0x48, !PT ;  /* 0x0000000303ff7812 */ /* 0x000fe2000780486a */
[----:B------:R-:W-:Y:S01]  /*5380*/  @!UPT UIADD3 URZ, UPT, UPT, URZ, URZ, URZ ;  /* 0x000000fffffff290 */ /* 0x000fe2000fffe0ff */
[----:B----4-:R-:W-:Y:S11]  /*5390*/  @P4 BRA `(.L_x_87) ;  /* 0x0000000000084947 */ /* 0x010ff60003800000 */
[----:B------:R-:W1:Y:S02]  /*53a0*/  SYNCS.PHASECHK.TRANS64.TRYWAIT P1, [R92+URZ+0x60], R7 ;  /* 0x000060075c0075a7 */ /* 0x000e6400080211ff */
[----:B-1----:R-:W-:Y:S05]  /*53b0*/  @!P1 BRA `(.L_x_88) ;  /* 0x0000001400089947 */ /* 0x002fea0003800000 */
.L_x_87:
[----:B------:R-:W-:Y:S05]  /*53c0*/  @!P0 BRA `(.L_x_89) ;  /* 0x0000000000408947 */ /* 0x000fea0003800000 */
[----:B------:R-:W4:Y:S01]  /*53d0*/  LDCU.64 UR8, c[0x4][0x70] ;  /* 0x01000e00ff0877ac */ /* 0x000f220008000a00 */
[----:B------:R-:W-:Y:S01]  /*53e0*/  MOV R3, 0x0 ;  /* 0x0000000000037802 */ /* 0x000fe20000000f00 */
[----:B------:R-:W-:Y:S02]  /*53f0*/  HFMA2 R12, -RZ, RZ, 0, 5.9604644775390625e-08 ;  /* 0x00000001ff0c7431 */ /* 0x000fe400000001ff */
[----:B------:R-:W-:Y:S02]  /*5400*/  IMAD.MOV.U32 R8, RZ, RZ, 0x192 ;  /* 0x00000192ff087424 */ /* 0x000fe400078e00ff */
[----:B------:R-:W-:Y:S01]  /*5410*/  IMAD.MOV.U32 R13, RZ, RZ, RZ ;  /* 0x000000ffff0d7224 */ /* 0x000fe200078e00ff */
[----:B------:R-:W1:Y:S01]  /*5420*/  LDCU.64 UR6, c[0x4][0x78] ;  /* 0x01000f00ff0677ac */ /* 0x000e620008000a00 */
[----:B------:R-:W2:Y:S01]  /*5430*/  LDC.64 R2, c[0x4][R3] ;  /* 0x0100000003027b82 */ /* 0x000ea20000000a00 */
[----:B------:R-:W5:Y:S01]  /*5440*/  LDCU.64 UR4, c[0x4][0x10] ;  /* 0x01000200ff0477ac */ /* 0x000f620008000a00 */
[----:B----4-:R-:W-:Y:S01]  /*5450*/  MOV R5, UR9 ;  /* 0x0000000900057c02 */ /* 0x010fe20008000f00 */
[----:B------:R-:W-:Y:S01]  /*5460*/  IMAD.U32 R4, RZ, RZ, UR8 ;  /* 0x00000008ff047e24 */ /* 0x000fe2000f8e00ff */
[----:B-1----:R-:W-:Y:S01]  /*5470*/  MOV R7, UR7 ;  /* 0x0000000700077c02 */ /* 0x002fe20008000f00 */
[----:B------:R-:W-:Y:S01]  /*5480*/  IMAD.U32 R6, RZ, RZ, UR6 ;  /* 0x00000006ff067e24 */ /* 0x000fe2000f8e00ff */
[----:B-----5:R-:W-:Y:S01]  /*5490*/  MOV R11, UR5 ;  /* 0x00000005000b7c02 */ /* 0x020fe20008000f00 */
[----:B------:R-:W-:Y:S02]  /*54a0*/  IMAD.U32 R10, RZ, RZ, UR4 ;  /* 0x00000004ff0a7e24 */ /* 0x000fe4000f8e00ff */
[----:B------:R-:W-:Y:S07]  /*54b0*/  LEPC R20, `(.L_x_89) ;  /* 0x000000001014794e */ /* 0x000fee0000000000 */
[----:B--23--:R-:W-:Y:S05]  /*54c0*/  CALL.ABS.NOINC R2 ;  /* 0x0000000002007343 */ /* 0x00cfea0003c00000 */
.L_x_89:
[----:B------:R-:W-:Y:S01]  /*54d0*/  LOP3.LUT P0, RZ, R103, 0x60, RZ, 0xc0, !PT ;  /* 0x0000006067ff7812 */ /* 0x000fe2000780c0ff */
[----:B------:R-:W-:Y:S05]  /*54e0*/  WARPSYNC.ALL ;  /* 0x0000000000007948 */ /* 0x000fea0003800000 */
[----:B------:R-:W-:Y:S01]  /*54f0*/  IMAD.SHL.U32 R78, R53, 0x100, RZ ;  /* 0x00000100354e7824 */ /* 0x000fe200078e00ff */
[----:B------:R-:W-:Y:S01]  /*5500*/  R2UR UR4, R32 ;  /* 0x00000000200472ca */ /* 0x000fe200000e0000 */
[----:B------:R-:W-:Y:S01]  /*5510*/  IMAD.SHL.U32 R72, R55, 0x100, RZ ;  /* 0x0000010037487824 */ /* 0x000fe200078e00ff */
[C---:B------:R-:W-:Y:S01]  /*5520*/  SHF.L.U32 R50, R52.reuse, 0x10, RZ ;  /* 0x0000001034327819 */ /* 0x040fe200000006ff */
[----:B------:R-:W-:Y:S01]  /*5530*/  IMAD.SHL.U32 R66, R57, 0x100, RZ ;  /* 0x0000010039427824 */ /* 0x000fe200078e00ff */
[C---:B------:R-:W-:Y:S01]  /*5540*/  PRMT R49, R52.reuse, 0x8880, RZ ;  /* 0x0000888034317816 */ /* 0x040fe200000000ff */
[----:B------:R-:W-:Y:S01]  /*5550*/  IMAD.SHL.U32 R60, R59, 0x100, RZ ;  /* 0x000001003b3c7824 */ /* 0x000fe200078e00ff */
[----:B------:R-:W-:Y:S01]  /*5560*/  SHF.L.U32 R51, R52, 0x8, RZ ;  /* 0x0000000834337819 */ /* 0x000fe200000006ff */
[----:B------:R-:W-:Y:S01]  /*5570*/  BSSY.RECONVERGENT B0, `(.L_x_90) ;  /* 0x00000a0000007945 */ /* 0x000fe20003800200 */
[----:B------:R-:W-:Y:S02]  /*5580*/  SHF.R.S32.HI R50, RZ, 0x18, R50 ;  /* 0x00000018ff327819 */ /* 0x000fe40000011432 */
[C---:B------:R-:W-:Y:S02]  /*5590*/  PRMT R80, R53.reuse, 0x8880, RZ ;  /* 0x0000888035507816 */ /* 0x040fe400000000ff */
[----:B------:R-:W-:Y:S01]  /*55a0*/  SHF.R.S32.HI R51, RZ, 0x18, R51 ;  /* 0x00000018ff337819 */ /* 0x000fe20000011433 */
[----:B-1----:R-:W-:Y:S01]  /*55b0*/  LDTM.16dp32bit_t0_t15.x32 R4, tmem[UR4] ;  /* 0x00000004000479ee */ /* 0x002fe20008a80000 */
[----:B------:R-:W3:Y:S01]  /*55c0*/  LDTM.16dp32bit_t16_t31.x32 R4, tmem[UR4+0x20] ;  /* 0x00002004000479ee */ /* 0x000ee20008aa0000 */
[----:B------:R-:W-:Y:S01]  /*55d0*/  NOP ;  /* 0x0000000000007918 */ /* 0x000fe20000000000 */
[----:B------:R-:W-:Y:S02]  /*55e0*/  R2UR UR5, R92 ;  /* 0x000000005c0572ca */ /* 0x000fe400000e0000 */
[----:B------:R-:W-:Y:S02]  /*55f0*/  SHF.R.S32.HI R52, RZ, 0x18, R52 ;  /* 0x00000018ff347819 */ /* 0x000fe40000011434 */
[----:B------:R-:W-:Y:S02]  /*5600*/  SHF.L.U32 R79, R53, 0x10, RZ ;  /* 0x00000010354f7819 */ /* 0x000fe400000006ff */
[C---:B------:R-:W-:Y:S02]  /*5610*/  PRMT R77, R54.reuse, 0x8880, RZ ;  /* 0x00008880364d7816 */ /* 0x040fe400000000ff */
[----:B------:R-:W-:Y:S02]  /*5620*/  SHF.R.S32.HI R53, RZ, 0x18, R53 ;  /* 0x00000018ff357819 */ /* 0x000fe40000011435 */
[----:B------:R-:W-:Y:S02]  /*5630*/  SHF.L.U32 R76, R54, 0x10, RZ ;  /* 0x00000010364c7819 */ /* 0x000fe400000006ff */
[C---:B------:R-:W-:Y:S01]  /*5640*/  PRMT R74, R55.reuse, 0x8880, RZ ;  /* 0x00008880374a7816 */ /* 0x040fe200000000ff */
[----:B------:R-:W-:Y:S01]  /*5650*/  UIADD3 UR5, UPT, UPT, UR5, 0x80, URZ ;  /* 0x0000008005057890 */ /* 0x000fe2000fffe0ff */
[----:B------:R-:W-:Y:S02]  /*5660*/  SHF.L.U32 R73, R55, 0x10, RZ ;  /* 0x0000001037497819 */ /* 0x000fe400000006ff */
[C---:B------:R-:W-:Y:S01]  /*5670*/  PRMT R71, R56.reuse, 0x8880, RZ ;  /* 0x0000888038477816 */ /* 0x040fe200000000ff */
[----:B------:R-:W-:Y:S01]  /*5680*/  UPRMT UR5, UR37, 0x654, UR5 ;  /* 0x0000065425057896 */ /* 0x000fe20008000005 */
[----:B------:R-:W-:Y:S02]  /*5690*/  SHF.R.S32.HI R55, RZ, 0x18, R55 ;  /* 0x00000018ff377819 */ /* 0x000fe40000011437 */
[----:B------:R-:W-:Y:S01]  /*56a0*/  SHF.L.U32 R70, R56, 0x10, RZ ;  /* 0x0000001038467819 */ /* 0x000fe200000006ff */
[----:B---3--:R-:W-:Y:S01]  /*56b0*/  IMAD R4, R47, R4, RZ ;  /* 0x000000042f047224 */ /* 0x008fe200078e02ff */
[----:B------:R-:W-:Y:S01]  /*56c0*/  PRMT R68, R57, 0x8880, RZ ;  /* 0x0000888039447816 */ /* 0x000fe200000000ff */
[----:B------:R-:W-:Y:S01]  /*56d0*/  IMAD R5, R47, R5, RZ ;  /* 0x000000052f057224 */ /* 0x000fe200078e02ff */
[----:B------:R-:W-:Y:S01]  /*56e0*/  SHF.L.U32 R67, R57, 0x10, RZ ;  /* 0x0000001039437819 */ /* 0x000fe200000006ff */
[----:B------:R-:W-:Y:S01]  /*56f0*/  IMAD R6, R47, R6, RZ ;  /* 0x000000062f067224 */ /* 0x000fe200078e02ff */
[----:B------:R-:W-:Y:S01]  /*5700*/  SYNCS.ARRIVE.TRANS64.RED.A1T0 RZ, [UR5], RZ ;  /* 0x000000ffffff79a7 */ /* 0x000fe20008100405 */
[----:B------:R-:W-:Y:S01]  /*5710*/  IMAD R4, R49, R48, R4 ;  /* 0x0000003031047224 */ /* 0x000fe200078e0204 */
[----:B------:R-:W-:Y:S01]  /*5720*/  MOV R49, R80 ;  /* 0x0000005000317202 */ /* 0x000fe20000000f00 */
[----:B------:R-:W-:Y:S01]  /*5730*/  IMAD R7, R47, R7, RZ ;  /* 0x000000072f077224 */ /* 0x000fe200078e02ff */
[----:B------:R-:W-:Y:S01]  /*5740*/  PRMT R65, R58, 0x8880, RZ ;  /* 0x000088803a417816 */ /* 0x000fe200000000ff */
[-C--:B------:R-:W-:Y:S01]  /*5750*/  IMAD R5, R50, R48.reuse, R5 ;  /* 0x0000003032057224 */ /* 0x080fe200078e0205 */
[----:B------:R-:W-:Y:S01]  /*5760*/  SHF.R.S32.HI R50, RZ, 0x18, R79 ;  /* 0x00000018ff327819 */ /* 0x000fe2000001144f */
[----:B------:R-:W-:Y:S01]  /*5770*/  IMAD R6, R51, R48, R6 ;  /* 0x0000003033067224 */ /* 0x000fe200078e0206 */
[----:B------:R-:W-:Y:S01]  /*5780*/  SHF.R.S32.HI R51, RZ, 0x18, R78 ;  /* 0x00000018ff337819 */ /* 0x000fe2000001144e */
[C---:B------:R-:W-:Y:S01]  /*5790*/  IMAD R8, R47.reuse, R8, RZ ;  /* 0x000000082f087224 */ /* 0x040fe200078e02ff */
[----:B------:R-:W-:Y:S01]  /*57a0*/  SHF.R.S32.HI R57, RZ, 0x18, R57 ;  /* 0x00000018ff397819 */ /* 0x000fe20000011439 */
[----:B------:R-:W-:Y:S01]  /*57b0*/  IMAD R7, R52, R48, R7 ;  /* 0x0000003034077224 */ /* 0x000fe200078e0207 */
[----:B------:R-:W-:Y:S01]  /*57c0*/  SHF.L.U32 R64, R58, 0x10, RZ ;  /* 0x000000103a407819 */ /* 0x000fe200000006ff */
[----:B------:R-:W-:Y:S01]  /*57d0*/  IMAD R9, R47, R9, RZ ;  /* 0x000000092f097224 */ /* 0x000fe200078e02ff */
[----:B------:R-:W-:Y:S01]  /*57e0*/  PRMT R62, R59, 0x8880, RZ ;  /* 0x000088803b3e7816 */ /* 0x000fe200000000ff */
[----:B------:R-:W-:Y:S01]  /*57f0*/  IMAD R10, R47, R10, RZ ;  /* 0x0000000a2f0a7224 */ /* 0x000fe200078e02ff */
[----:B------:R-:W-:Y:S01]  /*5800*/  I2IP.S8.S32.SAT R92, R7, R6, RZ ;  /* 0x00000006075c7239 */ /* 0x000fe200000014ff */
[----:B------:R-:W-:Y:S01]  /*5810*/  IMAD R8, R49, R48, R8 ;  /* 0x0000003031087224 */ /* 0x000fe200078e0208 */
[----:B------:R-:W-:Y:S01]  /*5820*/  MOV R49, R77 ;  /* 0x0000004d00317202 */ /* 0x000fe20000000f00 */
[----:B------:R-:W-:Y:S01]  /*5830*/  IMAD R11, R47, R11, RZ ;  /* 0x0000000b2f0b7224 */ /* 0x000fe200078e02ff */
[----:B------:R-:W-:Y:S01]  /*5840*/  I2IP.S8.S32.SAT R92, R5, R4, R92 ;  /* 0x00000004055c7239 */ /* 0x000fe2000000145c */
[-C--:B------:R-:W-:Y:S01]  /*5850*/  IMAD R9, R50, R48.reuse, R9 ;  /* 0x0000003032097224 */ /* 0x080fe200078e0209 */
[----:B------:R-:W-:Y:S01]  /*5860*/  SHF.R.S32.HI R50, RZ, 0x18, R76 ;  /* 0x00000018ff327819 */ /* 0x000fe2000001144c */
[----:B------:R-:W-:Y:S01]  /*5870*/  IMAD R10, R51, R48, R10 ;  /* 0x00000030330a7224 */ /* 0x000fe200078e020a */
[----:B------:R-:W-:Y:S01]  /*5880*/  MOV R51, R74 ;  /* 0x0000004a00337202 */ /* 0x000fe20000000f00 */
[----:B------:R-:W-:Y:S01]  /*5890*/  IMAD R12, R47, R12, RZ ;  /* 0x0000000c2f0c7224 */ /* 0x000fe200078e02ff */
[----:B------:R-:W-:Y:S01]  /*58a0*/  SHF.L.U32 R75, R54, 0x8, RZ ;  /* 0x00000008364b7819 */ /* 0x000fe200000006ff */
[-C--:B------:R-:W-:Y:S01]  /*58b0*/  IMAD R11, R53, R48.reuse, R11 ;  /* 0x00000030350b7224 */ /* 0x080fe200078e020b */
[----:B------:R-:W-:Y:S01]  /*58c0*/  SHF.R.S32.HI R54, RZ, 0x18, R54 ;  /* 0x00000018ff367819 */ /* 0x000fe20000011436 */
[----:B------:R-:W-:Y:S01]  /*58d0*/  IMAD R13, R47, R13, RZ ;  /* 0x0000000d2f0d7224 */ /* 0x000fe200078e02ff */
[----:B------:R-:W-:Y:S01]  /*58e0*/  SHF.R.S32.HI R53, RZ, 0x18, R72 ;  /* 0x00000018ff357819 */ /* 0x000fe20000011448 */
[----:B------:R-:W-:Y:S01]  /*58f0*/  IMAD R12, R49, R48, R12 ;  /* 0x00000030310c7224 */ /* 0x000fe200078e020c */
[----:B------:R-:W-:Y:S01]  /*5900*/  SHF.R.S32.HI R49, RZ, 0x18, R75 ;  /* 0x00000018ff317819 */ /* 0x000fe2000001144b */
[----:B------:R-:W-:Y:S01]  /*5910*/  IMAD R14, R47, R14, RZ ;  /* 0x0000000e2f0e7224 */ /* 0x000fe200078e02ff */
[----:B------:R-:W-:Y:S01]  /*5920*/  I2IP.S8.S32.SAT R93, R11, R10, RZ ;  /* 0x0000000a0b5d7239 */ /* 0x000fe200000014ff */
[----:B------:R-:W-:Y:S01]  /*5930*/  IMAD R15, R47, R15, RZ ;  /* 0x0000000f2f0f7224 */ /* 0x000fe200078e02ff */
[----:B------:R-:W-:Y:S01]  /*5940*/  SHF.L.U32 R61, R59, 0x10, RZ ;  /* 0x000000103b3d7819 */ /* 0x000fe200000006ff */
[----:B------:R-:W-:Y:S01]  /*5950*/  IMAD R13, R50, R48, R13 ;  /* 0x00000030320d7224 */ /* 0x000fe200078e020d */
[----:B------:R-:W-:Y:S01]  /*5960*/  I2IP.S8.S32.SAT R93, R9, R8, R93 ;  /* 0x00000008095d7239 */ /* 0x000fe2000000145d */
[----:B------:R-:W-:Y:S01]  /*5970*/  IMAD R16, R47, R16, RZ ;  /* 0x000000102f107224 */ /* 0x000fe200078e02ff */
[----:B------:R-:W-:Y:S01]  /*5980*/  SHF.R.S32.HI R50, RZ, 0x18, R73 ;  /* 0x00000018ff327819 */ /* 0x000fe20000011449 */
[-C--:B------:R-:W-:Y:S01]  /*5990*/  IMAD R14, R49, R48.reuse, R14 ;  /* 0x00000030310e7224 */ /* 0x080fe200078e020e */
[----:B------:R-:W-:Y:S01]  /*59a0*/  SHF.R.S32.HI R59, RZ, 0x18, R59 ;  /* 0x00000018ff3b7819 */ /* 0x000fe2000001143b */
[C---:B------:R-:W-:Y:S01]  /*59b0*/  IMAD R17, R47.reuse, R17, RZ ;  /* 0x000000112f117224 */ /* 0x040fe200078e02ff */
[----:B------:R-:W-:Y:S01]  /*59c0*/  SHF.L.U32 R69, R56, 0x8, RZ ;  /* 0x0000000838457819 */ /* 0x000fe200000006ff */
[----:B------:R-:W-:Y:S01]  /*59d0*/  IMAD R15, R54, R48, R15 ;  /* 0x00000030360f7224 */ /* 0x000fe200078e020f */
[----:B------:R-:W-:Y:S01]  /*59e0*/  SHF.R.S32.HI R56, RZ, 0x18, R56 ;  /* 0x00000018ff387819 */ /* 0x000fe20000011438 */
[----:B------:R-:W-:Y:S01]  /*59f0*/  IMAD R18, R47, R18, RZ ;  /* 0x000000122f127224 */ /* 0x000fe200078e02ff */
[----:B------:R-:W-:Y:S01]  /*5a00*/  SHF.L.U32 R63, R58, 0x8, RZ ;  /* 0x000000083a3f7819 */ /* 0x000fe200000006ff */
[----:B------:R-:W-:Y:S01]  /*5a10*/  IMAD R16, R51, R48, R16 ;  /* 0x0000003033107224 */ /* 0x000fe200078e0210 */
[----:B------:R-:W-:Y:S01]  /*5a20*/  I2IP.S8.S32.SAT R94, R15, R14, RZ ;  /* 0x0000000e0f5e7239 */ /* 0x000fe200000014ff */
[----:B------:R-:W-:Y:S01]  /*5a30*/  IMAD R19, R47, R19, RZ ;  /* 0x000000132f137224 */ /* 0x000fe200078e02ff */
[----:B------:R-:W-:Y:S01]  /*5a40*/  SHF.R.S32.HI R51, RZ, 0x18, R70 ;  /* 0x00000018ff337819 */ /* 0x000fe20000011446 */
[----:B------:R-:W-:Y:S01]  /*5a50*/  IMAD R17, R50, R48, R17 ;  /* 0x0000003032117224 */ /* 0x000fe200078e0211 */
[----:B------:R-:W-:Y:S01]  /*5a60*/  I2IP.S8.S32.SAT R94, R13, R12, R94 ;  /* 0x0000000c0d5e7239 */ /* 0x000fe2000000145e */
[----:B------:R-:W-:Y:S01]  /*5a70*/  IMAD R0, R47, R20, RZ ;  /* 0x000000142f007224 */ /* 0x000fe200078e02ff */
[----:B------:R-:W-:Y:S01]  /*5a80*/  SHF.R.S32.HI R50, RZ, 0x18, R69 ;  /* 0x00000018ff327819 */ /* 0x000fe20000011445 */
[-C--:B------:R-:W-:Y:S01]  /*5a90*/  IMAD R18, R53, R48.reuse, R18 ;  /* 0x0000003035127224 */ /* 0x080fe200078e0212 */
[----:B------:R-:W-:Y:S01]  /*5aa0*/  SHF.R.S32.HI R58, RZ, 0x18, R58 ;  /* 0x00000018ff3a7819 */ /* 0x000fe2000001143a */
[----:B------:R-:W-:Y:S01]  /*5ab0*/  IMAD.MOV.U32 R49, RZ, RZ, R71 ;  /* 0x000000ffff317224 */ /* 0x000fe200078e0047 */
[----:B------:R-:W-:Y:S01]  /*5ac0*/  SHF.R.S32.HI R53, RZ, 0x18, R60 ;  /* 0x00000018ff357819 */ /* 0x000fe2000001143c */
[----:B------:R-:W-:Y:S02]  /*5ad0*/  IMAD R2, R47, R21, RZ ;  /* 0x000000152f027224 */ /* 0x000fe400078e02ff */
[----:B------:R-:W-:Y:S02]  /*5ae0*/  IMAD R19, R55, R48, R19 ;  /* 0x0000003037137224 */ /* 0x000fe400078e0213 */
[----:B------:R-:W-:Y:S02]  /*5af0*/  IMAD R3, R47, R22, RZ ;  /* 0x000000162f037224 */ /* 0x000fe400078e02ff */
[----:B------:R-:W-:Y:S01]  /*5b00*/  IMAD R0, R49, R48, R0 ;  /* 0x0000003031007224 */ /* 0x000fe200078e0200 */
[----:B------:R-:W-:Y:S01]  /*5b10*/  I2IP.S8.S32.SAT R95, R19, R18, RZ ;  /* 0x00000012135f7239 */ /* 0x000fe200000014ff */
[----:B------:R-:W-:Y:S01]  /*5b20*/  IMAD R23, R47, R23, RZ ;  /* 0x000000172f177224 */ /* 0x000fe200078e02ff */
[----:B------:R-:W-:Y:S01]  /*5b30*/  MOV R49, R68 ;  /* 0x0000004400317202 */ /* 0x000fe20000000f00 */
[----:B------:R-:W-:Y:S01]  /*5b40*/  IMAD R2, R51, R48, R2 ;  /* 0x0000003033027224 */ /* 0x000fe200078e0202 */
[----:B------:R-:W-:Y:S01]  /*5b50*/  I2IP.S8.S32.SAT R95, R17, R16, R95 ;  /* 0x00000010115f7239 */ /* 0x000fe2000000145f */
[C---:B------:R-:W-:Y:S01]  /*5b60*/  IMAD R20, R47.reuse, R24, RZ ;  /* 0x000000182f147224 */ /* 0x040fe200078e02ff */
[----:B------:R-:W-:Y:S01]  /*5b70*/  SHF.R.S32.HI R51, RZ, 0x18, R66 ;  /* 0x00000018ff337819 */ /* 0x000fe20000011442 */
[-C--:B------:R-:W-:Y:S01]  /*5b80*/  IMAD R3, R50, R48.reuse, R3 ;  /* 0x0000003032037224 */ /* 0x080fe200078e0203 */
[----:B------:R-:W-:Y:S01]  /*5b90*/  SHF.R.S32.HI R50, RZ, 0x18, R67 ;  /* 0x00000018ff327819 */ /* 0x000fe20000011443 */
[C---:B------:R-:W-:Y:S01]  /*5ba0*/  IMAD R21, R47.reuse, R25, RZ ;  /* 0x000000192f157224 */ /* 0x040fe200078e02ff */
[----:B------:R1:W-:Y:S01]  /*5bb0*/  STS.128 [R105+UR43+0x1200], R92 ;  /* 0x0012005c69007988 */ /* 0x0003e20008000c2b */
[----:B------:R-:W-:Y:S02]  /*5bc0*/  IMAD R23, R56, R48, R23 ;  /* 0x0000003038177224 */ /* 0x000fe400078e0217 */
[----:B------:R-:W-:Y:S02]  /*5bd0*/  IMAD R22, R47, R26, RZ ;  /* 0x0000001a2f167224 */ /* 0x000fe400078e02ff */
[-C--:B------:R-:W-:Y:S01]  /*5be0*/  IMAD R20, R49, R48.reuse, R20 ;  /* 0x0000003031147224 */ /* 0x080fe200078e0214 */
[----:B------:R-:W-:Y:S01]  /*5bf0*/  I2IP.S8.S32.SAT R115, R23, R3, RZ ;  /* 0x0000000317737239 */ /* 0x000fe200000014ff */
[C---:B------:R-:W-:Y:S01]  /*5c00*/  IMAD R27, R47.reuse, R27, RZ ;  /* 0x0000001b2f1b7224 */ /* 0x040fe200078e02ff */
[----:B------:R-:W-:Y:S01]  /*5c10*/  MOV R49, R65 ;  /* 0x0000004100317202 */ /* 0x000fe20000000f00 */
[----:B------:R-:W-:Y:S01]  /*5c20*/  IMAD R21, R50, R48, R21 ;  /* 0x0000003032157224 */ /* 0x000fe200078e0215 */
[----:B------:R-:W-:Y:S01]  /*5c30*/  I2IP.S8.S32.SAT R116, R2, R0, R115 ;  /* 0x0000000002747239 */ /* 0x000fe20000001473 */
[----:B------:R-:W-:Y:S01]  /*5c40*/  IMAD R24, R47, R28, RZ ;  /* 0x0000001c2f187224 */ /* 0x000fe200078e02ff */
[----:B------:R-:W-:Y:S01]  /*5c50*/  SHF.R.S32.HI R50, RZ, 0x18, R64 ;  /* 0x00000018ff327819 */ /* 0x000fe20000011440 */
[----:B------:R-:W-:Y:S01]  /*5c60*/  IMAD R22, R51, R48, R22 ;  /* 0x0000003033167224 */ /* 0x000fe200078e0216 */
[----:B------:R-:W-:Y:S01]  /*5c70*/  MOV R51, R62 ;  /* 0x0000003e00337202 */ /* 0x000fe20000000f00 */
[-C--:B------:R-:W-:Y:S02]  /*5c80*/  IMAD R27, R57, R48.reuse, R27 ;  /* 0x00000030391b7224 */ /* 0x080fe400078e021b */
[----:B------:R-:W-:Y:S02]  /*5c90*/  IMAD R25, R47, R29, RZ ;  /* 0x0000001d2f197224 */ /* 0x000fe400078e02ff */
[----:B------:R-:W-:Y:S01]  /*5ca0*/  IMAD R24, R49, R48, R24 ;  /* 0x0000003031187224 */ /* 0x000fe200078e0218 */
[----:B------:R-:W-:Y:S01]  /*5cb0*/  SHF.R.S32.HI R49, RZ, 0x18, R63 ;  /* 0x00000018ff317819 */ /* 0x000fe2000001143f */
[----:B------:R-:W-:Y:S01]  /*5cc0*/  IMAD R26, R47, R30, RZ ;  /* 0x0000001e2f1a7224 */ /* 0x000fe200078e02ff */
[----:B------:R-:W-:Y:S01]  /*5cd0*/  I2IP.S8.S32.SAT R117, R27, R22, RZ ;  /* 0x000000161b757239 */ /* 0x000fe200000014ff */
[C---:B------:R-:W-:Y:S02]  /*5ce0*/  IMAD R31, R47.reuse, R31, RZ ;  /* 0x0000001f2f1f7224 */ /* 0x040fe400078e02ff */
[----:B------:R-:W-:Y:S01]  /*5cf0*/  IMAD R25, R50, R48, R25 ;  /* 0x0000003032197224 */ /* 0x000fe200078e0219 */
[----:B------:R-:W-:Y:S01]  /*5d00*/  SHF.R.S32.HI R50, RZ, 0x18, R61 ;  /* 0x00000018ff327819 */ /* 0x000fe2000001143d */
[----:B------:R-:W-:Y:S01]  /*5d10*/  IMAD R28, R47, R32, RZ ;  /* 0x000000202f1c7224 */ /* 0x000fe200078e02ff */
[----:B------:R-:W-:Y:S01]  /*5d20*/  I2IP.S8.S32.SAT R117, R21, R20, R117 ;  /* 0x0000001415757239 */ /* 0x000fe20000001475 */
[-C--:B------:R-:W-:Y:S02]  /*5d30*/  IMAD R26, R49, R48.reuse, R26 ;  /* 0x00000030311a7224 */ /* 0x080fe400078e021a */
[----:B------:R-:W-:Y:S02]  /*5d40*/  IMAD R29, R47, R33, RZ ;  /* 0x000000212f1d7224 */ /* 0x000fe400078e02ff */
[-C--:B------:R-:W-:Y:S02]  /*5d50*/  IMAD R31, R58, R48.reuse, R31 ;  /* 0x000000303a1f7224 */ /* 0x080fe400078e021f */
[----:B------:R-:W-:Y:S02]  /*5d60*/  IMAD R28, R51, R48, R28 ;  /* 0x00000030331c7224 */ /* 0x000fe400078e021c */
[----:B------:R-:W-:Y:S01]  /*5d70*/  IMAD R30, R47, R34, RZ ;  /* 0x000000222f1e7224 */ /* 0x000fe200078e02ff */
[----:B------:R-:W-:Y:S01]  /*5d80*/  I2IP.S8.S32.SAT R114, R31, R26, RZ ;  /* 0x0000001a1f727239 */ /* 0x000fe200000014ff */
[----:B------:R-:W-:Y:S02]  /*5d90*/  IMAD R29, R50, R48, R29 ;  /* 0x00000030321d7224 */ /* 0x000fe400078e021d */
[----:B------:R-:W-:Y:S01]  /*5da0*/  IMAD R35, R47, R35, RZ ;  /* 0x000000232f237224 */ /* 0x000fe200078e02ff */
[----:B------:R-:W-:Y:S01]  /*5db0*/  I2IP.S8.S32.SAT R118, R25, R24, R114 ;  /* 0x0000001819767239 */ /* 0x000fe20000001472 */
[-C--:B------:R-:W-:Y:S01]  /*5dc0*/  IMAD R30, R53, R48.reuse, R30 ;  /* 0x00000030351e7224 */ /* 0x080fe200078e021e */
[----:B------:R-:W-:Y:S01]  /*5dd0*/  IADD3 R114, PT, PT, R44, 0x1, RZ ;  /* 0x000000012c727810 */ /* 0x000fe20007ffe0ff */
[----:B------:R-:W-:Y:S05]  /*5de0*/  IMAD R35, R59, R48, R35 ;  /* 0x000000303b237224 */ /* 0x000fea00078e0223 */
[----:B------:R-:W-:Y:S04]  /*5df0*/  I2IP.S8.S32.SAT R120, R35, R30, RZ ;  /* 0x0000001e23787239 */ /* 0x000fe800000014ff */
[----:B------:R-:W-:Y:S05]  /*5e00*/  I2IP.S8.S32.SAT R119, R29, R28, R120 ;  /* 0x0000001c1d777239 */ /* 0x000fea0000001478 */
[----:B------:R1:W-:Y:S01]  /*5e10*/  STS.128 [R104+0x1010], R116 ;  /* 0x0010107468007388 */ /* 0x0003e20000000c00 */
[----:B------:R-:W-:Y:S01]  /*5e20*/  @!PT LDS RZ, [RZ] ;  /* 0x00000000fffff984 */ /* 0x000fe20000000800 */
[----:B------:R-:W-:Y:S01]  /*5e30*/  @!PT LDS RZ, [RZ] ;  /* 0x00000000fffff984 */ /* 0x000fe20000000800 */
[----:B------:R-:W-:Y:S01]  /*5e40*/  @!PT LDS RZ, [RZ] ;  /* 0x00000000fffff984 */ /* 0x000fe20000000800 */
[----:B------:R-:W-:Y:S01]  /*5e50*/  @!PT LDS RZ, [RZ] ;  /* 0x00000000fffff984 */ /* 0x000fe20000000800 */
[----:B------:R3:W-:Y:S07]  /*5e60*/  MEMBAR.ALL.CTA ;  /* 0x0000000000007992 */ /* 0x0007ee0000008000 */
[----:B---3--:R-:W3:Y:S02]  /*5e70*/  FENCE.VIEW.ASYNC.S ;  /* 0x00000000000073c6 */ /* 0x008ee40000000000 */
[----:B---3--:R-:W-:Y:S06]  /*5e80*/  BAR.SYNC.DEFER_BLOCKING 0x1, 0x80 ;  /* 0x0042000000007b1d */ /* 0x008fec0000010000 */
[----:B------:R-:W-:Y:S05]  /*5e90*/  @P0 BRA `(.L_x_91) ;  /* 0x0000000000340947 */ /* 0x000fea0003800000 */
[----:B------:R-:W-:Y:S01]  /*5ea0*/  UIADD3 UR12, UPT, UPT, UR43, 0x1200, URZ ;  /* 0x000012002b0c7890 */ /* 0x000fe2000fffe0ff */
[----:B------:R-:W-:Y:S01]  /*5eb0*/  R2UR UR9, R97 ;  /* 0x00000000610972ca */ /* 0x000fe200000e0000 */
[----:B------:R-:W-:Y:S01]  /*5ec0*/  UIADD3 UR10, UP0, UPT, UR46, 0x680, URZ ;  /* 0x000006802e0a7890 */ /* 0x000fe2000ff1e0ff */
[----:B------:R-:W-:Y:S01]  /*5ed0*/  R2UR UR8, R99 ;  /* 0x00000000630872ca */ /* 0x000fe200000e0000 */
[----:B------:R-:W-:Y:S02]  /*5ee0*/  UMOV UR7, UR36 ;  /* 0x0000002400077c82 */ /* 0x000fe40008000000 */
[----:B------:R-:W-:Y:S01]  /*5ef0*/  IMAD.U32 R111, RZ, RZ, UR12 ;  /* 0x0000000cff6f7e24 */ /* 0x000fe2000f8e00ff */
[----:B------:R-:W-:Y:S04]  /*5f00*/  UIADD3.X UR11, UPT, UPT, URZ, UR47, URZ, UP0, !UPT ;  /* 0x0000002fff0b7290 */ /* 0x000fe800087fe4ff */
[----:B------:R-:W-:Y:S03]  /*5f10*/  R2UR UR4, R111 ;  /* 0x000000006f0472ca */ /* 0x000fe600000e0000 */
[----:B------:R-:W-:Y:S02]  /*5f20*/  USHF.L.U32 UR5, UR9, 0x6, URZ ;  /* 0x0000000609057899 */ /* 0x000fe400080006ff */
[----:B------:R-:W-:Y:S09]  /*5f30*/  USHF.L.U32 UR6, UR8, 0x6, URZ ;  /* 0x0000000608067899 */ /* 0x000ff200080006ff */
[----:B------:R3:W-:Y:S01]  /*5f40*/  UTMASTG.3D [UR4], [UR10] ;  /* 0x000000040a0073b5 */ /* 0x0007e20008010000 */
[----:B------:R0:W-:Y:S01]  /*5f50*/  UTMACMDFLUSH ;  /* 0x00000000000079b7 */ /* 0x0001e20000000000 */
[----:B---3--:R-:W-:Y:S04]  /*5f60*/  DEPBAR.LE SB0, 0x0 ;  /* 0x000080000000791a */ /* 0x008fe80000000000 */
.L_x_91:
[----:B------:R-:W-:Y:S05]  /*5f70*/  BSYNC.RECONVERGENT B0 ;  /* 0x0000000000007941 */ /* 0x000fea0003800200 */
.L_x_90:
[----:B------:R-:W-:Y:S01]  /*5f80*/  BAR.SYNC.DEFER_BLOCKING 0x1, 0x80 ;  /* 0x0042000000007b1d */ /* 0x000fe20000010000 */
[----:B------:R-:W-:Y:S01]  /*5f90*/  ISETP.NE.AND P2, PT, R112, RZ, PT ;  /* 0x000000ff7000720c */ /* 0x000fe20003f45270 */
[----:B------:R-:W-:Y:S01]  /*5fa0*/  IMAD.IADD R97, R43, 0x1, R81 ;  /* 0x000000012b617824 */ /* 0x000fe200078e0251 */
[----:B------:R-:W-:Y:S01]  /*5fb0*/  ISETP.NE.AND P0, PT, R113, 0x2, PT ;  /* 0x000000027100780c */ /* 0x000fe20003f05270 */
[----:B------:R-:W-:Y:S01]  /*5fc0*/  IMAD.IADD R99, R45, 0x1, R96 ;  /* 0x000000012d637824 */ /* 0x000fe200078e0260 */
[----:B------:R-:W-:Y:S02]  /*5fd0*/  ISETP.NE.AND P1, PT, R114, 0x4, PT ;  /* 0x000000047200780c */ /* 0x000fe40003f25270 */
[----:B------:R-:W-:Y:S02]  /*5fe0*/  SEL R0, RZ, 0x1, P0 ;  /* 0x00000001ff007807 */ /* 0x000fe40000000000 */
[----:B------:R-:W-:Y:S02]  /*5ff0*/  SEL R3, RZ, 0x1, P1 ;  /* 0x00000001ff037807 */ /* 0x000fe40000800000 */
[----:B------:R-:W-:Y:S02]  /*6000*/  LOP3.LUT R109, R109, R0, RZ, 0x3c, !PT ;  /* 0x000000006d6d7212 */ /* 0x000fe400078e3cff */
[----:B------:R-:W-:Y:S02]  /*6010*/  LOP3.LUT R110, R110, R3, RZ, 0x3c, !PT ;  /* 0x000000036e6e7212 */ /* 0x000fe400078e3cff */
[----:B------:R-:W-:Y:S02]  /*6020*/  @P2 R2UR UR36, R107 ;  /* 0x000000006b2422ca */ /* 0x000fe400000e0000 */
[----:B------:R-:W-:Y:S02]  /*6030*/  SEL R113, R113, RZ, P0 ;  /* 0x000000ff71717207 */ /* 0x000fe40000000000 */
[----:B------:R-:W-:Y:S01]  /*6040*/  SEL R44, R114, RZ, P1 ;  /* 0x000000ff722c7207 */ /* 0x000fe20000800000 */
[----:B------:R-:W-:Y:S10]  /*6050*/  @P2 BRA `(.L_x_92) ;  /* 0xffffffe400682947 */ /* 0x000ff4000383ffff */
[----:B------:R-:W-:Y:S05]  /*6060*/  EXIT ;  /* 0x000000000000794d */ /* 0x000fea0003800000 */
.L_x_19:
[----:B--2---:R2:W1:Y:S02]  /*6070*/  SYNCS.PHASECHK.TRANS64.TRYWAIT P0, [R3+URZ+0xb0], R2 ;  /* 0x0000b002030075a7 */ /* 0x00446400080011ff */
[----:B-1----:R-:W-:Y:S05]  /*6080*/  @!P0 NANOSLEEP.SYNCS 0x989680 ;  /* 0x009896800000895d */ /* 0x002fea0003900000 */
[----:B------:R-:W1:Y:S02]  /*6090*/  @!P0 SYNCS.PHASECHK.TRANS64 P0, [R3+URZ+0xb0], R2 ;  /* 0x0000b002030085a7 */ /* 0x000e6400080010ff */
[----:B-1----:R-:W-:Y:S05]  /*60a0*/  @!P0 BRA `(.L_x_19) ;  /* 0xfffffffc00f08947 */ /* 0x002fea000383ffff */
[----:B------:R-:W-:Y:S05]  /*60b0*/  BRA `(.L_x_93) ;  /* 0xffffffb400207947 */ /* 0x000fea000383ffff */
.L_x_22:
[----:B-1----:R-:W-:-:S07]  /*60c0*/  MOV R2, UR33 ;  /* 0x0000002100027c02 */ /* 0x002fce0008000f00 */
.L_x_94:
[----:B-1----:R1:W2:Y:S02]  /*60d0*/  SYNCS.PHASECHK.TRANS64.TRYWAIT P0, [R2+URZ+0x10], R5 ;  /* 0x00001005020075a7 */ /* 0x0022a400080011ff */
[----:B--2---:R-:W-:Y:S05]  /*60e0*/  @!P0 NANOSLEEP.SYNCS 0x989680 ;  /* 0x009896800000895d */ /* 0x004fea0003900000 */
[----:B------:R-:W2:Y:S02]  /*60f0*/  @!P0 SYNCS.PHASECHK.TRANS64 P0, [R2+URZ+0x10], R5 ;  /* 0x00001005020085a7 */ /* 0x000ea400080010ff */
[----:B--2---:R-:W-:Y:S05]  /*6100*/  @!P0 BRA `(.L_x_94) ;  /* 0xfffffffc00f08947 */ /* 0x004fea000383ffff */
[----:B------:R-:W-:Y:S05]  /*6110*/  BRA `(.L_x_21) ;  /* 0xffffffb400707947 */ /* 0x000fea000383ffff */
.L_x_28:
[----:B-1----:R-:W-:-:S07]  /*6120*/  MOV R2, UR17 ;  /* 0x0000001100027c02 */ /* 0x002fce0008000f00 */
.L_x_95:
[----:B-1----:R1:W2:Y:S02]  /*6130*/  SYNCS.PHASECHK.TRANS64.TRYWAIT P0, [R2+URZ+0x10], R5 ;  /* 0x00001005020075a7 */ /* 0x0022a400080011ff */
[----:B--2---:R-:W-:Y:S05]  /*6140*/  @!P0 NANOSLEEP.SYNCS 0x989680 ;  /* 0x009896800000895d */ /* 0x004fea0003900000 */
[----:B------:R-:W2:Y:S02]  /*6150*/  @!P0 SYNCS.PHASECHK.TRANS64 P0, [R2+URZ+0x10], R5 ;  /* 0x00001005020085a7 */ /* 0x000ea400080010ff */
[----:B--2---:R-:W-:Y:S05]  /*6160*/  @!P0 BRA `(.L_x_95) ;  /* 0xfffffffc00f08947 */ /* 0x004fea000383ffff */
[----:B------:R-:W-:Y:S05]  /*6170*/  BRA `(.L_x_27) ;  /* 0xffffffb800147947 */ /* 0x000fea000383ffff */
.L_x_32:
[----:B-1----:R1:W2:Y:S02]  /*6180*/  SYNCS.PHASECHK.TRANS64.TRYWAIT P0, [R2+URZ+0x40], R3 ;  /* 0x00004003020075a7 */ /* 0x0022a400080011ff */
[----:B--2---:R-:W-:Y:S05]  /*6190*/  @!P0 NANOSLEEP.SYNCS 0x989680 ;  /* 0x009896800000895d */ /* 0x004fea0003900000 */
[----:B------:R-:W2:Y:S02]  /*61a0*/  @!P0 SYNCS.PHASECHK.TRANS64 P0, [R2+URZ+0x40], R3 ;  /* 0x00004003020085a7 */ /* 0x000ea400080010ff */
[----:B--2---:R-:W-:Y:S05]  /*61b0*/  @!P0 BRA `(.L_x_32) ;  /* 0xfffffffc00f08947 */ /* 0x004fea000383ffff */
[----:B------:R-:W-:Y:S05]  /*61c0*/  BRA `(.L_x_96) ;  /* 0xffffffb800a07947 */ /* 0x000fea000383ffff */
.L_x_36:
[----:B----4-:R-:W-:-:S07]  /*61d0*/  MOV R0, UR4 ;  /* 0x0000000400007c02 */ /* 0x010fce0008000f00 */
.L_x_97:
[----:B-1----:R1:W2:Y:S02]  /*61e0*/  SYNCS.PHASECHK.TRANS64.TRYWAIT P0, [R0+URZ], R3 ;  /* 0x00000003000075a7 */ /* 0x0022a400080011ff */
[----:B--2---:R-:W-:Y:S05]  /*61f0*/  @!P0 NANOSLEEP.SYNCS 0x989680 ;  /* 0x009896800000895d */ /* 0x004fea0003900000 */
[----:B------:R-:W2:Y:S02]  /*6200*/  @!P0 SYNCS.PHASECHK.TRANS64 P0, [R0+URZ], R3 ;  /* 0x00000003000085a7 */ /* 0x000ea400080010ff */
[----:B--2---:R-:W-:Y:S05]  /*6210*/  @!P0 BRA `(.L_x_97) ;  /* 0xfffffffc00f08947 */ /* 0x004fea000383ffff */
[----:B------:R-:W-:Y:S05]  /*6220*/  BRA `(.L_x_98) ;  /* 0xffffffc000107947 */ /* 0x000fea000383ffff */
.L_x_39:
[----:B-1----:R1:W2:Y:S02]  /*6230*/  SYNCS.PHASECHK.TRANS64.TRYWAIT P0, [R0+URZ+0xa0], R5 ;  /* 0x0000a005000075a7 */ /* 0x0022a400080011ff */
[----:B--2---:R-:W-:Y:S05]  /*6240*/  @!P0 NANOSLEEP.SYNCS 0x989680 ;  /* 0x009896800000895d */ /* 0x004fea0003900000 */
[----:B------:R-:W2:Y:S02]  /*6250*/  @!P0 SYNCS.PHASECHK.TRANS64 P0, [R0+URZ+0xa0], R5 ;  /* 0x0000a005000085a7 */ /* 0x000ea400080010ff */
[----:B--2---:R-:W-:Y:S05]  /*6260*/  @!P0 BRA `(.L_x_39) ;  /* 0xfffffffc00f08947 */ /* 0x004fea000383ffff */
[----:B------:R-:W-:Y:S05]  /*6270*/  BRA `(.L_x_99) ;  /* 0xffffffc0006c7947 */ /* 0x000fea000383ffff */
.L_x_40:
[----:B------:R-:W-:-:S07]  /*6280*/  MOV R0, UR5 ;  /* 0x0000000500007c02 */ /* 0x000fce0008000f00 */
.L_x_100:
[----:B-1----:R1:W2:Y:S02]  /*6290*/  SYNCS.PHASECHK.TRANS64.TRYWAIT P0, [R0+URZ+0x50], R5 ;  /* 0x00005005000075a7 */ /* 0x0022a400080011ff */
[----:B--2---:R-:W-:Y:S05]  /*62a0*/  @!P0 NANOSLEEP.SYNCS 0x989680 ;  /* 0x009896800000895d */ /* 0x004fea0003900000 */
[----:B------:R-:W2:Y:S02]  /*62b0*/  @!P0 SYNCS.PHASECHK.TRANS64 P0, [R0+URZ+0x50], R5 ;  /* 0x00005005000085a7 */ /* 0x000ea400080010ff */
[----:B--2---:R-:W-:Y:S05]  /*62c0*/  @!P0 BRA `(.L_x_100) ;  /* 0xfffffffc00f08947 */ /* 0x004fea000383ffff */
[----:B------:R-:W-:Y:S05]  /*62d0*/  BRA `(.L_x_101) ;  /* 0xffffffc0007c7947 */ /* 0x000fea000383ffff */
.L_x_41:
[----:B-1----:R1:W2:Y:S02]  /*62e0*/  SYNCS.PHASECHK.TRANS64.TRYWAIT P1, [R0+URZ+0x40], R5 ;  /* 0x00004005000075a7 */ /* 0x0022a400080211ff */
[----:B--2---:R-:W-:Y:S05]  /*62f0*/  @!P1 NANOSLEEP.SYNCS 0x989680 ;  /* 0x009896800000995d */ /* 0x004fea0003900000 */
[----:B------:R-:W2:Y:S02]  /*6300*/  @!P1 SYNCS.PHASECHK.TRANS64 P1, [R0+URZ+0x40], R5 ;  /* 0x00004005000095a7 */ /* 0x000ea400080210ff */
[----:B--2---:R-:W-:Y:S05]  /*6310*/  @!P1 BRA `(.L_x_41) ;  /* 0xfffffffc00f09947 */ /* 0x004fea000383ffff */
[----:B------:R-:W-:Y:S05]  /*6320*/  BRA `(.L_x_102) ;  /* 0xffffffc000ac7947 */ /* 0x000fea000383ffff */
.L_x_44:
[----:B------:R-:W-:-:S07]  /*6330*/  MOV R0, UR5 ;  /* 0x0000000500007c02 */ /* 0x000fce0008000f00 */
.L_x_103:
[----:B-1----:R1:W2:Y:S02]  /*6340*/  SYNCS.PHASECHK.TRANS64.TRYWAIT P0, [R0+URZ+0x50], R3 ;  /* 0x00005003000075a7 */ /* 0x0022a400080011ff */
[----:B--2---:R-:W-:Y:S05]  /*6350*/  @!P0 NANOSLEEP.SYNCS 0x989680 ;  /* 0x009896800000895d */ /* 0x004fea0003900000 */
[----:B------:R-:W2:Y:S02]  /*6360*/  @!P0 SYNCS.PHASECHK.TRANS64 P0, [R0+URZ+0x50], R3 ;  /* 0x00005003000085a7 */ /* 0x000ea400080010ff */
[----:B--2---:R-:W-:Y:S05]  /*6370*/  @!P0 BRA `(.L_x_103) ;  /* 0xfffffffc00f08947 */ /* 0x004fea000383ffff */
[----:B------:R-:W-:Y:S05]  /*6380*/  BRA `(.L_x_43) ;  /* 0xffffffc400007947 */ /* 0x000fea000383ffff */
.L_x_51:
[----:B-1----:R1:W2:Y:S02]  /*6390*/  SYNCS.PHASECHK.TRANS64.TRYWAIT P1, [R0+URZ+0x40], R5 ;  /* 0x00004005000075a7 */ /* 0x0022a400080211ff */
[----:B--2---:R-:W-:Y:S05]  /*63a0*/  @!P1 NANOSLEEP.SYNCS 0x989680 ;  /* 0x009896800000995d */ /* 0x004fea0003900000 */
[----:B------:R-:W2:Y:S02]  /*63b0*/  @!P1 SYNCS.PHASECHK.TRANS64 P1, [R0+URZ+0x40], R5 ;  /* 0x00004005000095a7 */ /* 0x000ea400080210ff */
[----:B--2---:R-:W-:Y:S05]  /*63c0*/  @!P1 BRA `(.L_x_51) ;  /* 0xfffffffc00f09947 */ /* 0x004fea000383ffff */
[----:B------:R-:W-:Y:S05]  /*63d0*/  BRA `(.L_x_104) ;  /* 0xffffffc800707947 */ /* 0x000fea000383ffff */
.L_x_52:
[----:B------:R-:W-:-:S07]  /*63e0*/  MOV R3, UR7 ;  /* 0x0000000700037c02 */ /* 0x000fce0008000f00 */
.L_x_105:
[----:B-1----:R1:W2:Y:S02]  /*63f0*/  SYNCS.PHASECHK.TRANS64.TRYWAIT P0, [R3+URZ+0x80], R0 ;  /* 0x00008000030075a7 */ /* 0x0022a400080011ff */
[----:B--2---:R-:W-:Y:S05]  /*6400*/  @!P0 NANOSLEEP.SYNCS 0x989680 ;  /* 0x009896800000895d */ /* 0x004fea0003900000 */
[----:B------:R-:W2:Y:S02]  /*6410*/  @!P0 SYNCS.PHASECHK.TRANS64 P0, [R3+URZ+0x80], R0 ;  /* 0x00008000030085a7 */ /* 0x000ea400080010ff */
[----:B--2---:R-:W-:Y:S05]  /*6420*/  @!P0 BRA `(.L_x_105) ;  /* 0xfffffffc00f08947 */ /* 0x004fea000383ffff */
[----:B------:R-:W-:Y:S05]  /*6430*/  BRA `(.L_x_106) ;  /* 0xffffffc800c07947 */ /* 0x000fea000383ffff */
.L_x_55:
[----:B------:R-:W-:Y:S07]  /*6440*/  MOV R0, UR6 ;  /* 0x0000000600007c02 */ /* 0x000fee0008000f00 */
.L_x_107:
[----:B-1----:R1:W2:Y:S02]  /*6450*/  SYNCS.PHASECHK.TRANS64.TRYWAIT P0, [R0+URZ], R3 ;  /* 0x00000003000075a7 */ /* 0x0022a400080011ff */
[----:B--2---:R-:W-:Y:S05]  /*6460*/  @!P0 NANOSLEEP.SYNCS 0x989680 ;  /* 0x009896800000895d */ /* 0x004fea0003900000 */
[----:B------:R-:W2:Y:S02]  /*6470*/  @!P0 SYNCS.PHASECHK.TRANS64 P0, [R0+URZ], R3 ;  /* 0x00000003000085a7 */ /* 0x000ea400080010ff */
[----:B--2---:R-:W-:Y:S05]  /*6480*/  @!P0 BRA `(.L_x_107) ;  /* 0xfffffffc00f08947 */ /* 0x004fea000383ffff */
[----:B------:R-:W-:Y:S05]  /*6490*/  BRA `(.L_x_54) ;  /* 0xffffffc800dc7947 */ /* 0x000fea000383ffff */
.L_x_58:
[----:B------:R-:W-:-:S07]  /*64a0*/  MOV R0, UR6 ;  /* 0x0000000600007c02 */ /* 0x000fce0008000f00 */
.L_x_108:
[----:B--2---:R2:W4:Y:S02]  /*64b0*/  SYNCS.PHASECHK.TRANS64.TRYWAIT P0, [R0+URZ], R3 ;  /* 0x00000003000075a7 */ /* 0x00452400080011ff */
[----:B----4-:R-:W-:Y:S05]  /*64c0*/  @!P0 NANOSLEEP.SYNCS 0x989680 ;  /* 0x009896800000895d */ /* 0x010fea0003900000 */
[----:B------:R-:W4:Y:S02]  /*64d0*/  @!P0 SYNCS.PHASECHK.TRANS64 P0, [R0+URZ], R3 ;  /* 0x00000003000085a7 */ /* 0x000f2400080010ff */
[----:B----4-:R-:W-:Y:S05]  /*64e0*/  @!P0 BRA `(.L_x_108) ;  /* 0xfffffffc00f08947 */ /* 0x010fea000383ffff */
[----:B------:R-:W-:Y:S05]  /*64f0*/  BRA `(.L_x_109) ;  /* 0xffffffcc00b87947 */ /* 0x000fea000383ffff */
.L_x_59:
[----:B------:R-:W-:-:S07]  /*6500*/  MOV R0, UR6 ;  /* 0x0000000600007c02 */ /* 0x000fce0008000f00 */
.L_x_110:
[----:B-1----:R1:W2:Y:S02]  /*6510*/  SYNCS.PHASECHK.TRANS64.TRYWAIT P0, [R0+URZ], R3 ;  /* 0x00000003000075a7 */ /* 0x0022a400080011ff */
[----:B--2---:R-:W-:Y:S05]  /*6520*/  @!P0 NANOSLEEP.SYNCS 0x989680 ;  /* 0x009896800000895d */ /* 0x004fea0003900000 */
[----:B------:R-:W2:Y:S02]  /*6530*/  @!P0 SYNCS.PHASECHK.TRANS64 P0, [R0+URZ], R3 ;  /* 0x00000003000085a7 */ /* 0x000ea400080010ff */
[----:B--2---:R-:W-:Y:S05]  /*6540*/  @!P0 BRA `(.L_x_110) ;  /* 0xfffffffc00f08947 */ /* 0x004fea000383ffff */
[----:B------:R-:W-:Y:S05]  /*6550*/  BRA `(.L_x_111) ;  /* 0xffffffcc00c47947 */ /* 0x000fea000383ffff */
.L_x_60:
[----:B------:R-:W-:-:S07]  /*6560*/  MOV R0, UR6 ;  /* 0x0000000600007c02 */ /* 0x000fce0008000f00 */
.L_x_112:
[----:B-1----:R1:W2:Y:S02]  /*6570*/  SYNCS.PHASECHK.TRANS64.TRYWAIT P0, [R0+URZ], R3 ;  /* 0x00000003000075a7 */ /* 0x0022a400080011ff */
[----:B--2---:R-:W-:Y:S05]  /*6580*/  @!P0 NANOSLEEP.SYNCS 0x989680 ;  /* 0x009896800000895d */ /* 0x004fea0003900000 */
[----:B------:R-:W2:Y:S02]  /*6590*/  @!P0 SYNCS.PHASECHK.TRANS64 P0, [R0+URZ], R3 ;  /* 0x00000003000085a7 */ /* 0x000ea400080010ff */
[----:B--2---:R-:W-:Y:S05]  /*65a0*/  @!P0 BRA `(.L_x_112) ;  /* 0xfffffffc00f08947 */ /* 0x004fea000383ffff */
[----:B------:R-:W-:Y:S05]  /*65b0*/  BRA `(.L_x_113) ;  /* 0xffffffcc00d07947 */ /* 0x000fea000383ffff */
.L_x_61:
[----:B------:R-:W-:-:S07]  /*65c0*/  MOV R0, UR7 ;  /* 0x0000000700007c02 */ /* 0x000fce0008000f00 */
.L_x_114:
[----:B-1----:R1:W2:Y:S02]  /*65d0*/  SYNCS.PHASECHK.TRANS64.TRYWAIT P0, [R0+URZ], R3 ;  /* 0x00000003000075a7 */ /* 0x0022a400080011ff */
[----:B--2---:R-:W-:Y:S05]  /*65e0*/  @!P0 NANOSLEEP.SYNCS 0x989680 ;  /* 0x009896800000895d */ /* 0x004fea0003900000 */
[----:B------:R-:W2:Y:S02]  /*65f0*/  @!P0 SYNCS.PHASECHK.TRANS64 P0, [R0+URZ], R3 ;  /* 0x00000003000085a7 */ /* 0x000ea400080010ff */
[----:B--2---:R-:W-:Y:S05]  /*6600*/  @!P0 BRA `(.L_x_114) ;  /* 0xfffffffc00f08947 */ /* 0x004fea000383ffff */
[----:B------:R-:W-:Y:S05]  /*6610*/  BRA `(.L_x_115) ;  /* 0xffffffcc00dc7947 */ /* 0x000fea000383ffff */
.L_x_66:
[----:B---3--:R3:W1:Y:S02]  /*6620*/  SYNCS.PHASECHK.TRANS64.TRYWAIT P0, [R0+URZ+0x40], R3 ;  /* 0x00004003000075a7 */ /* 0x00866400080011ff */
[----:B-1----:R-:W-:Y:S05]  /*6630*/  @!P0 NANOSLEEP.SYNCS 0x989680 ;  /* 0x009896800000895d */ /* 0x002fea0003900000 */
[----:B------:R-:W1:Y:S02]  /*6640*/  @!P0 SYNCS.PHASECHK.TRANS64 P0, [R0+URZ+0x40], R3 ;  /* 0x00004003000085a7 */ /* 0x000e6400080010ff */
[----:B-1----:R-:W-:Y:S05]  /*6650*/  @!P0 BRA `(.L_x_66) ;  /* 0xfffffffc00f08947 */ /* 0x002fea000383ffff */
[----:B------:R-:W-:Y:S05]  /*6660*/  BRA `(.L_x_116) ;  /* 0xffffffd000d87947 */ /* 0x000fea000383ffff */
.L_x_69:
[----:B------:R-:W-:Y:S07]  /*6670*/  MOV R0, UR6 ;  /* 0x0000000600007c02 */ /* 0x000fee0008000f00 */
.L_x_117:
[----:B-1----:R1:W3:Y:S02]  /*6680*/  SYNCS.PHASECHK.TRANS64.TRYWAIT P0, [R0+URZ+0x38], R3 ;  /* 0x00003803000075a7 */ /* 0x0022e400080011ff */
[----:B---3--:R-:W-:Y:S05]  /*6690*/  @!P0 NANOSLEEP.SYNCS 0x989680 ;  /* 0x009896800000895d */ /* 0x008fea0003900000 */
[----:B------:R-:W3:Y:S02]  /*66a0*/  @!P0 SYNCS.PHASECHK.TRANS64 P0, [R0+URZ+0x38], R3 ;  /* 0x00003803000085a7 */ /* 0x000ee400080010ff */
[----:B---3--:R-:W-:Y:S05]  /*66b0*/  @!P0 BRA `(.L_x_117) ;  /* 0xfffffffc00f08947 */ /* 0x008fea000383ffff */
[----:B------:R-:W-:Y:S05]  /*66c0*/  BRA `(.L_x_68) ;  /* 0xffffffd400c47947 */ /* 0x000fea000383ffff */
.L_x_72:
[----:B------:R-:W-:Y:S07]  /*66d0*/  MOV R3, UR6 ;  /* 0x0000000600037c02 */ /* 0x000fee0008000f00 */
.L_x_118:
[----:B-1----:R1:W2:Y:S02]  /*66e0*/  SYNCS.PHASECHK.TRANS64.TRYWAIT P2, [R3+URZ+0x28], R26 ;  /* 0x0000281a030075a7 */ /* 0x0022a400080411ff */
[----:B--2---:R-:W-:Y:S05]  /*66f0*/  @!P2 NANOSLEEP.SYNCS 0x989680 ;  /* 0x009896800000a95d */ /* 0x004fea0003900000 */
[----:B------:R-:W2:Y:S02]  /*6700*/  @!P2 SYNCS.PHASECHK.TRANS64 P2, [R3+URZ+0x28], R26 ;  /* 0x0000281a0300a5a7 */ /* 0x000ea400080410ff */
[----:B--2---:R-:W-:Y:S05]  /*6710*/  @!P2 BRA `(.L_x_118) ;  /* 0xfffffffc00f0a947 */ /* 0x004fea000383ffff */
[----:B------:R-:W-:Y:S05]  /*6720*/  BRA `(.L_x_119) ;  /* 0xffffffd800587947 */ /* 0x000fea000383ffff */
.L_x_75:
[----:B--2---:R2:W1:Y:S02]  /*6730*/  SYNCS.PHASECHK.TRANS64.TRYWAIT P0, [R0+URZ+0x40], R3 ;  /* 0x00004003000075a7 */ /* 0x00446400080011ff */
[----:B-1----:R-:W-:Y:S05]  /*6740*/  @!P0 NANOSLEEP.SYNCS 0x989680 ;  /* 0x009896800000895d */ /* 0x002fea0003900000 */
[----:B------:R-:W1:Y:S02]  /*6750*/  @!P0 SYNCS.PHASECHK.TRANS64 P0, [R0+URZ+0x40], R3 ;  /* 0x00004003000085a7 */ /* 0x000e6400080010ff */
[----:B-1----:R-:W-:Y:S05]  /*6760*/  @!P0 BRA `(.L_x_75) ;  /* 0xfffffffc00f08947 */ /* 0x002fea000383ffff */
[----:B------:R-:W-:Y:S05]  /*6770*/  BRA `(.L_x_120) ;  /* 0xffffffdc00b47947 */ /* 0x000fea000383ffff */
.L_x_86:
[----:B-1----:R-:W-:Y:S04]  /*6780*/  MOV R0, UR43 ;  /* 0x0000002b00007c02 */ /* 0x002fe80008000f00 */
[----:B------:R1:W2:Y:S03]  /*6790*/  SYNCS.PHASECHK.TRANS64.TRYWAIT P1, [R0+URZ+0x20], R3 ;  /* 0x00002003000075a7 */ /* 0x0002a600080211ff */
[----:B--2---:R-:W-:Y:S05]  /*67a0*/  @!P1 NANOSLEEP.SYNCS 0x989680 ;  /* 0x009896800000995d */ /* 0x004fea0003900000 */
[----:B------:R-:W2:Y:S02]  /*67b0*/  @!P1 SYNCS.PHASECHK.TRANS64 P1, [R0+URZ+0x20], R3 ;  /* 0x00002003000095a7 */ /* 0x000ea400080210ff */
[----:B--2---:R-:W-:Y:S05]  /*67c0*/  @!P1 BRA `(.L_x_86) ;  /* 0xfffffffc00ec9947 */ /* 0x004fea000383ffff */
[----:B------:R-:W-:Y:S05]  /*67d0*/  BRA `(.L_x_85) ;  /* 0xffffffe800a87947 */ /* 0x000fea000383ffff */
.L_x_88:
[----:B-1----:R1:W4:Y:S02]  /*67e0*/  SYNCS.PHASECHK.TRANS64.TRYWAIT P1, [R92+URZ+0x60], R7 ;  /* 0x000060075c0075a7 */ /* 0x00232400080211ff */
[----:B----4-:R-:W-:Y:S05]  /*67f0*/  @!P1 NANOSLEEP.SYNCS 0x989680 ;  /* 0x009896800000995d */ /* 0x010fea0003900000 */
[----:B------:R-:W4:Y:S02]  /*6800*/  @!P1 SYNCS.PHASECHK.TRANS64 P1, [R92+URZ+0x60], R7 ;  /* 0x000060075c0095a7 */ /* 0x000f2400080210ff */
[----:B----4-:R-:W-:Y:S05]  /*6810*/  @!P1 BRA `(.L_x_88) ;  /* 0xfffffffc00f09947 */ /* 0x010fea000383ffff */
[----:B------:R-:W-:Y:S05]  /*6820*/  BRA `(.L_x_87) ;  /* 0xffffffe800e47947 */ /* 0x000fea000383ffff */
        .weak           $__internal_0_$__cuda_sm10x_tcgen05_guardrail_trap_col_being_dealloced_not_returned_by_alloc
        .type           $__internal_0_$__cuda_sm10x_tcgen05_guardrail_trap_col_being_dealloced_not_returned_by_alloc,@function
        .size           $__internal_0_$__cuda_sm10x_tcgen05_guardrail_trap_col_being_dealloced_not_returned_by_alloc,($__internal_1_$__cuda_sm10x_tcgen05_guardrail_trap_phase_invalid_during_alloc - $__internal_0_$__cuda_sm10x_tcgen05_guardrail_trap_col_being_dealloced_not_returned_by_alloc)
$__internal_0_$__cuda_sm10x_tcgen05_guardrail_trap_col_being_dealloced_not_returned_by_alloc:
[----:B------:R-:W-:Y:S05]  /*6830*/  BPT.TRAP 0x1 ;  /* 0x000000040000795c */ /* 0x000fea0000300000 */
[----:B------:R-:W-:-:S04]  /*6840*/  HFMA2 R3, -RZ, RZ, 0, 0 ;  /* 0x00000000ff037431 */ /* 0x000fc800000001ff */
[----:B------:R-:W-:Y:S05]  /*6850*/  RET.REL.NODEC R2 `(_ZN7cutlass13device_kernelINS_4gemm6kernel13GemmUniversalIN4cute5tupleIJiiiiEEENS1_10collective13CollectiveMmaINS1_35MainloopSm100TmaUmmaWarpSpecializedILi2ELi2ELi4ENS5_IJNS4_1CILi1EEESB_SB_EEEEENS5_IJNSA_ILi64EEESE_NSA_ILi128EEEEEEaNS5_IJlSB_lEEEaSH_NS4_8TiledMMAINS4_8MMA_AtomIJNS4_15SM100_MMA_S8_SSIaaiLi64ELi64ELNS4_4UMMA5MajorE0ELSM_0ELNSL_8SaturateE0EEEEEENS4_6LayoutISC_NS5_IJNSA_ILi0EEESR_SR_EEEEENS5_IJNS4_10UnderscoreESU_SU_EEEEENS4_13SM90_TMA_LOADENS4_14ComposedLayoutINS4_7SwizzleILi3ELi4ELi3EEENS4_18smem_ptr_flag_bitsILi8EEENSQ_INS5_IJNSA_ILi8EEESF_EEENS5_IJSF_SB_EEEEEEEvNS4_8identityESX_S17_vS18_EENS_8epilogue10collective18CollectiveEpilogueINS1A_23Sm100TmaWarpSpecializedILi1ELi1ELi32ELb0ELb0EEEJSG_NS5_IJNSQ_ISE_SB_EES1F_EEEaSH_aSH_NS1A_6fusion15FusionCallbacksIS1E_NS1H_17LinearCombinationIaiaiLNS_15FloatRoundStyleE2EEESG_S1G_JEEENS4_5SM1004TMEM4LOAD26SM100_TMEM_LOAD_16dp32b32xESX_NSY_INSZ_ILi2ELi4ELi3EEES12_NSQ_INS5_IJS13_SE_EEENS5_IJSE_SB_EEEEEEENS4_39AutoVectorizingCopyWithAssumedAlignmentILi128EEENS4_14SM90_TMA_STOREES1V_S1X_S1X_EEEvvEEEEvNT_6ParamsE) ;  /* 0xffffff9402e87950 */ /* 0x000fea0003c3ffff */
        .weak           $__internal_1_$__cuda_sm10x_tcgen05_guardrail_trap_phase_invalid_during_alloc
        .type           $__internal_1_$__cuda_sm10x_tcgen05_guardrail_trap_phase_invalid_during_alloc,@function
        .size           $__internal_1_$__cuda_sm10x_tcgen05_guardrail_trap_phase_invalid_during_alloc,($__internal_2_$__cuda_sm10x_tcgen05_guardrail_trap_unallocated_columns_being_dealloced - $__internal_1_$__cuda_sm10x_tcgen05_guardrail_trap_phase_invalid_during_alloc)
$__internal_1_$__cuda_sm10x_tcgen05_guardrail_trap_phase_invalid_during_alloc:
[----:B------:R-:W-:Y:S05]  /*6860*/  BPT.TRAP 0x1 ;  /* 0x000000040000795c */ /* 0x000fea0000300000 */
[----:B------:R-:W-:-:S04]  /*6870*/  MOV R3, 0x0 ;  /* 0x0000000000037802 */ /* 0x000fc80000000f00 */
[----:B------:R-:W-:Y:S05]  /*6880*/  RET.REL.NODEC R2 `(_ZN7cutlass13device_kernelINS_4gemm6kernel13GemmUniversalIN4cute5tupleIJiiiiEEENS1_10collective13CollectiveMmaINS1_35MainloopSm100TmaUmmaWarpSpecializedILi2ELi2ELi4ENS5_IJNS4_1CILi1EEESB_SB_EEEEENS5_IJNSA_ILi64EEESE_NSA_ILi128EEEEEEaNS5_IJlSB_lEEEaSH_NS4_8TiledMMAINS4_8MMA_AtomIJNS4_15SM100_MMA_S8_SSIaaiLi64ELi64ELNS4_4UMMA5MajorE0ELSM_0ELNSL_8SaturateE0EEEEEENS4_6LayoutISC_NS5_IJNSA_ILi0EEESR_SR_EEEEENS5_IJNS4_10UnderscoreESU_SU_EEEEENS4_13SM90_TMA_LOADENS4_14ComposedLayoutINS4_7SwizzleILi3ELi4ELi3EEENS4_18smem_ptr_flag_bitsILi8EEENSQ_INS5_IJNSA_ILi8EEESF_EEENS5_IJSF_SB_EEEEEEEvNS4_8identityESX_S17_vS18_EENS_8epilogue10collective18CollectiveEpilogueINS1A_23Sm100TmaWarpSpecializedILi1ELi1ELi32ELb0ELb0EEEJSG_NS5_IJNSQ_ISE_SB_EES1F_EEEaSH_aSH_NS1A_6fusion15FusionCallbacksIS1E_NS1H_17LinearCombinationIaiaiLNS_15FloatRoundStyleE2EEESG_S1G_JEEENS4_5SM1004TMEM4LOAD26SM100_TMEM_LOAD_16dp32b32xESX_NSY_INSZ_ILi2ELi4ELi3EEES12_NSQ_INS5_IJS13_SE_EEENS5_IJSE_SB_EEEEEEENS4_39AutoVectorizingCopyWithAssumedAlignmentILi128EEENS4_14SM90_TMA_STOREES1V_S1X_S1X_EEEvvEEEEvNT_6ParamsE) ;  /* 0xffffff9402dc7950 */ /* 0x000fea0003c3ffff */
        .weak           $__internal_2_$__cuda_sm10x_tcgen05_guardrail_trap_unallocated_columns_being_dealloced
        .type           $__internal_2_$__cuda_sm10x_tcgen05_guardrail_trap_unallocated_columns_being_dealloced,@function
        .size           $__internal_2_$__cuda_sm10x_tcgen05_guardrail_trap_unallocated_columns_being_dealloced,(.L_x_122 - $__internal_2_$__cuda_sm10x_tcgen05_guardrail_trap_unallocated_columns_being_dealloced)
$__internal_2_$__cuda_sm10x_tcgen05_guardrail_trap_unallocated_columns_being_dealloced:
[----:B------:R-:W-:Y:S05]  /*6890*/  BPT.TRAP 0x1 ;  /* 0x000000040000795c */ /* 0x000fea0000300000 */
[----:B------:R-:W-:-:S04]  /*68a0*/  HFMA2 R3, -RZ, RZ, 0, 0 ;  /* 0x00000000ff037431 */ /* 0x000fc800000001ff */
[----:B------:R-:W-:Y:S05]  /*68b0*/  RET.REL.NODEC R2 `(_ZN7cutlass13device_kernelINS_4gemm6kernel13GemmUniversalIN4cute5tupleIJiiiiEEENS1_10collective13CollectiveMmaINS1_35MainloopSm100TmaUmmaWarpSpecializedILi2ELi2ELi4ENS5_IJNS4_1CILi1EEESB_SB_EEEEENS5_IJNSA_ILi64EEESE_NSA_ILi128EEEEEEaNS5_IJlSB_lEEEaSH_NS4_8TiledMMAINS4_8MMA_AtomIJNS4_15SM100_MMA_S8_SSIaaiLi64ELi64ELNS4_4UMMA5MajorE0ELSM_0ELNSL_8SaturateE0EEEEEENS4_6LayoutISC_NS5_IJNSA_ILi0EEESR_SR_EEEEENS5_IJNS4_10UnderscoreESU_SU_EEEEENS4_13SM90_TMA_LOADENS4_14ComposedLayoutINS4_7SwizzleILi3ELi4ELi3EEENS4_18smem_ptr_flag_bitsILi8EEENSQ_INS5_IJNSA_ILi8EEESF_EEENS5_IJSF_SB_EEEEEEEvNS4_8identityESX_S17_vS18_EENS_8epilogue10collective18CollectiveEpilogueINS1A_23Sm100TmaWarpSpecializedILi1ELi1ELi32ELb0ELb0EEEJSG_NS5_IJNSQ_ISE_SB_EES1F_EEEaSH_aSH_NS1A_6fusion15FusionCallbacksIS1E_NS1H_17LinearCombinationIaiaiLNS_15FloatRoundStyleE2EEESG_S1G_JEEENS4_5SM1004TMEM4LOAD26SM100_TMEM_LOAD_16dp32b32xESX_NSY_INSZ_ILi2ELi4ELi3EEES12_NSQ_INS5_IJS13_SE_EEENS5_IJSE_SB_EEEEEEENS4_39AutoVectorizingCopyWithAssumedAlignmentILi128EEENS4_14SM90_TMA_STOREES1V_S1X_S1X_EEEvvEEEEvNT_6ParamsE) ;  /* 0xffffff9402d07950 */ /* 0x000fea0003c3ffff */
.L_x_121:
[----:B------:R-:W-:-:S00]  /*68c0*/  BRA `(.L_x_121) ;  /* 0xfffffffc00fc7947 */ /* 0x000fc0000383ffff */
[----:B------:R-:W-:-:S00]  /*68d0*/  NOP ;  /* 0x0000000000007918 */ /* 0x000fc00000000000 */
        /* <DEDUP_REMOVED lines=10> */
.L_x_122:


//--------------------- .nv.global.init           --------------------------
	.section	.nv.global.init,"aw",@progbits
.nv.global.init:
	.type		$str$27,@object
	.size		$str$27,($str$28 - $str$27)
$str$27:
        /*0000*/ 	.byte	0x28, 0x61, 0x64, 0x64, 0x72, 0x65, 0x73, 0x73, 0x20, 0x26, 0x20, 0x6d, 0x61, 0x73, 0x6b, 0x29
        /*0010*/ 	.byte	0x20, 0x3d, 0x3d, 0x20, 0x30, 0x00
	.type		$str$28,@object
	.size		$str$28,($str$26 - $str$28)
$str$28:
        /*0016*/ 	.byte	0x2f, 0x74, 0x6d, 0x70, 0x2f, 0x63, 0x75, 0x74, 0x6c, 0x61, 0x73, 0x73, 0x5f, 0x73, 0x77, 0x65
        /*0026*/ 	.byte	0x65, 0x70, 0x5f, 0x73, 0x72, 0x63, 0x2f, 0x69, 0x6e, 0x63, 0x6c, 0x75, 0x64, 0x65, 0x2f, 0x63
        /*0036*/ 	.byte	0x75, 0x74, 0x65, 0x2f, 0x70, 0x6f, 0x69, 0x6e, 0x74, 0x65, 0x72, 0x5f, 0x66, 0x6c, 0x61, 0x67
        /*0046*/ 	.byte	0x67, 0x65, 0x64, 0x2e, 0x68, 0x70, 0x70, 0x00
	.type		$str$26,@object
	.size		$str$26,($str$25 - $str$26)
$str$26:
        /*004e*/ 	.byte	0x2f, 0x74, 0x6d, 0x70, 0x2f, 0x63, 0x75, 0x74, 0x6c, 0x61, 0x73, 0x73, 0x5f, 0x73, 0x77, 0x65
        /*005e*/ 	.byte	0x65, 0x70, 0x5f, 0x73, 0x72, 0x63, 0x2f, 0x69, 0x6e, 0x63, 0x6c, 0x75, 0x64, 0x65, 0x2f, 0x63
        /*006e*/ 	.byte	0x75, 0x74, 0x65, 0x2f, 0x61, 0x74, 0x6f, 0x6d, 0x2f, 0x63, 0x6f, 0x70, 0x79, 0x5f, 0x74, 0x72
        /*007e*/ 	.byte	0x61, 0x69, 0x74, 0x73, 0x5f, 0x73, 0x6d, 0x31, 0x30, 0x30, 0x2e, 0x68, 0x70, 0x70, 0x00
	.type		$str$25,@object
	.size		$str$25,(__unnamed_1 - $str$25)
$str$25:
        /*008d*/ 	.byte	0x28, 0x28, 0x75, 0x69, 0x6e, 0x74, 0x33, 0x32, 0x5f, 0x74, 0x28, 0x74, 0x68, 0x72, 0x65, 0x61
        /*009d*/ 	.byte	0x64, 0x49, 0x64, 0x78, 0x2e, 0x78, 0x29, 0x20, 0x2f, 0x20, 0x33, 0x32, 0x29, 0x20, 0x25, 0x20
        /*00ad*/ 	.byte	0x34, 0x29, 0x20, 0x3d, 0x3d, 0x20, 0x28, 0x28, 0x28, 0x74, 0x6d, 0x65, 0x6d, 0x5f, 0x61, 0x64
        /*00bd*/ 	.byte	0x64, 0x72, 0x20, 0x3e, 0x3e, 0x20, 0x31, 0x36, 0x29, 0x20, 0x2f, 0x20, 0x33, 0x32, 0x29, 0x20
        /*00cd*/ 	.byte	0x25, 0x20, 0x34, 0x29, 0x00
	.type		__unnamed_1,@object
	.size		__unnamed_1,(__unnamed_2 - __unnamed_1)
__unnamed_1:
        /*00d2*/ 	.byte	0x61, 0x75, 0x74, 0x6f, 0x20, 0x63, 0x75, 0x74, 0x65, 0x3a, 0x3a, 0x61, 0x73, 0x5f, 0x70, 0x6f
        /* <DEDUP_REMOVED lines=24> */
        /*0262*/ 	.byte	0x00
	.type		__unnamed_2,@object
	.size		__unnamed_2,(.L_2 - __unnamed_2)
__unnamed_2:
        /* <DEDUP_REMOVED lines=41> */
.L_2:


//--------------------- .nv.shared._ZN7cutlass13device_kernelINS_4gemm6kernel13GemmUniversalIN4cute5tupleIJiiiiEEENS1_10collective13CollectiveMmaINS1_35MainloopSm100TmaUmmaWarpSpecializedILi2ELi2ELi4ENS5_IJNS4_1CILi1EEESB_SB_EEEEENS5_IJNSA_ILi64EEESE_NSA_ILi128EEEEEEaNS5_IJlSB_lEEEaSH_NS4_8TiledMMAINS4_8MMA_AtomIJNS4_15SM100_MMA_S8_SSIaaiLi64ELi64ELNS4_4UMMA5MajorE0ELSM_0ELNSL_8SaturateE0EEEEEENS4_6LayoutISC_NS5_IJNSA_ILi0EEESR_SR_EEEEENS5_IJNS4_10UnderscoreESU_SU_EEEEENS4_13SM90_TMA_LOADENS4_14ComposedLayoutINS4_7SwizzleILi3ELi4ELi3EEENS4_18smem_ptr_flag_bitsILi8EEENSQ_INS5_IJNSA_ILi8EEESF_EEENS5_IJSF_SB_EEEEEEEvNS4_8identityESX_S17_vS18_EENS_8epilogue10collective18CollectiveEpilogueINS1A_23Sm100TmaWarpSpecializedILi1ELi1ELi32ELb0ELb0EEEJSG_NS5_IJNSQ_ISE_SB_EES1F_EEEaSH_aSH_NS1A_6fusion15FusionCallbacksIS1E_NS1H_17LinearCombinationIaiaiLNS_15FloatRoundStyleE2EEESG_S1G_JEEENS4_5SM1004TMEM4LOAD26SM100_TMEM_LOAD_16dp32b32xESX_NSY_INSZ_ILi2ELi4ELi3EEES12_NSQ_INS5_IJS13_SE_EEENS5_IJSE_SB_EEEEEEENS4_39AutoVectorizingCopyWithAssumedAlignmentILi128EEENS4_14SM90_TMA_STOREES1V_S1X_S1X_EEEvvEEEEvNT_6ParamsE --------------------------
	.section	.nv.shared._ZN7cutlass13device_kernelINS_4gemm6kernel13GemmUniversalIN4cute5tupleIJiiiiEEENS1_10collective13CollectiveMmaINS1_35MainloopSm100TmaUmmaWarpSpecializedILi2ELi2ELi4ENS5_IJNS4_1CILi1EEESB_SB_EEEEENS5_IJNSA_ILi64EEESE_NSA_ILi128EEEEEEaNS5_IJlSB_lEEEaSH_NS4_8TiledMMAINS4_8MMA_AtomIJNS4_15SM100_MMA_S8_SSIaaiLi64ELi64ELNS4_4UMMA5MajorE0ELSM_0ELNSL_8SaturateE0EEEEEENS4_6LayoutISC_NS5_IJNSA_ILi0EEESR_SR_EEEEENS5_IJNS4_10UnderscoreESU_SU_EEEEENS4_13SM90_TMA_LOADENS4_14ComposedLayoutINS4_7SwizzleILi3ELi4ELi3EEENS4_18smem_ptr_flag_bitsILi8EEENSQ_INS5_IJNSA_ILi8EEESF_EEENS5_IJSF_SB_EEEEEEEvNS4_8identityESX_S17_vS18_EENS_8epilogue10collective18CollectiveEpilogueINS1A_23Sm100TmaWarpSpecializedILi1ELi1ELi32ELb0ELb0EEEJSG_NS5_IJNSQ_ISE_SB_EES1F_EEEaSH_aSH_NS1A_6fusion15FusionCallbacksIS1E_NS1H_17LinearCombinationIaiaiLNS_15FloatRoundStyleE2EEESG_S1G_JEEENS4_5SM1004TMEM4LOAD26SM100_TMEM_LOAD_16dp32b32xESX_NSY_INSZ_ILi2ELi4ELi3EEES12_NSQ_INS5_IJS13_SE_EEENS5_IJSE_SB_EEEEEEENS4_39AutoVectorizingCopyWithAssumedAlignmentILi128EEENS4_14SM90_TMA_STOREES1V_S1X_S1X_EEEvvEEEEvNT_6ParamsE,"aw",@nobits
	.sectionflags	@""
	.align	16
	.zero		1024


//--------------------- .nv.shared.reserved.0     --------------------------
	.section	.nv.shared.reserved.0,"aw",@nobits
	.weak		__nv_reservedSMEM_offset_0_alias
	.size		__nv_reservedSMEM_offset_0_alias, 0, 64
	.other		__nv_reservedSMEM_offset_0_alias,@"STO_CUDA_RESERVED_SHARED STV_DEFAULT"
__nv_reservedSMEM_offset_0_alias:
	.zero		0
.nv.shared.reserved.0:
	.zero		64
	.weak		__nv_reservedSMEM_tcgen05_partition
	.type		__nv_reservedSMEM_tcgen05_partition,@object
	.size		__nv_reservedSMEM_tcgen05_partition,(.L_0 - __nv_reservedSMEM_tcgen05_partition)
__nv_reservedSMEM_tcgen05_partition:
	.zero		32
.L_0:


//--------------------- .nv.global                --------------------------
	.section	.nv.global,"aw",@nobits
.nv.global:
	.type		_ZN40_INTERNAL_452a0265_4_k_cu_3db6ed2e_257354cute1_E,@object
	.size		_ZN40_INTERNAL_452a0265_4_k_cu_3db6ed2e_257354cute1_E,(_ZN40_INTERNAL_452a0265_4_k_cu_3db6ed2e_257354cuda3std3__45__cpo6cbeginE - _ZN40_INTERNAL_452a0265_4_k_cu_3db6ed2e_257354cute1_E)
_ZN40_INTERNAL_452a0265_4_k_cu_3db6ed2e_257354cute1_E:
	.zero		1
	.type		_ZN40_INTERNAL_452a0265_4_k_cu_3db6ed2e_257354cuda3std3__45__cpo6cbeginE,@object
	.size		_ZN40_INTERNAL_452a0265_4_k_cu_3db6ed2e_257354cuda3std3__45__cpo6cbeginE,(_ZN40_INTERNAL_452a0265_4_k_cu_3db6ed2e_257354cuda3std3__48in_placeE - _ZN40_INTERNAL_452a0265_4_k_cu_3db6ed2e_257354cuda3std3__45__cpo6cbeginE)
_ZN40_INTERNAL_452a0265_4_k_cu_3db6ed2e_257354cuda3std3__45__cpo6cbeginE:
	.zero		1
	.type		_ZN40_INTERNAL_452a0265_4_k_cu_3db6ed2e_257354cuda3std3__48in_placeE,@object
	.size		_ZN40_INTERNAL_452a0265_4_k_cu_3db6ed2e_257354cuda3std3__48in_placeE,(_ZN40_INTERNAL_452a0265_4_k_cu_3db6ed2e_257354cuda3std6ranges3__45__cpo9iter_moveE - _ZN40_INTERNAL_452a0265_4_k_cu_3db6ed2e_257354cuda3std3__48in_placeE)
_ZN40_INTERNAL_452a0265_4_k_cu_3db6ed2e_257354cuda3std3__48in_placeE:
	.zero		1
	.type		_ZN40_INTERNAL_452a0265_4_k_cu_3db6ed2e_257354cuda3std6ranges3__45__cpo9iter_moveE,@object
	.size		_ZN40_INTERNAL_452a0265_4_k_cu_3db6ed2e_257354cuda3std6ranges3__45__cpo9iter_moveE,(_ZN40_INTERNAL_452a0265_4_k_cu_3db6ed2e_257354cuda3std3__45__cpo5beginE - _ZN40_INTERNAL_452a0265_4_k_cu_3db6ed2e_257354cuda3std6ranges3__45__cpo9iter_moveE)
_ZN40_INTERNAL_452a0265_4_k_cu_3db6ed2e_257354cuda3std6ranges3__45__cpo9iter_moveE:
	.zero		1
	.type		_ZN40_INTERNAL_452a0265_4_k_cu_3db6ed2e_257354cuda3std3__45__cpo5beginE,@object
	.size		_ZN40_INTERNAL_452a0265_4_k_cu_3db6ed2e_257354cuda3std3__45__cpo5beginE,(_ZN40_INTERNAL_452a0265_4_k_cu_3db6ed2e_257354cuda3std3__442_GLOBAL__N__452a0265_4_k_cu_3db6ed2e_257356ignoreE - _ZN40_INTERNAL_452a0265_4_k_cu_3db6ed2e_257354cuda3std3__45__cpo5beginE)
_ZN40_INTERNAL_452a0265_4_k_cu_3db6ed2e_257354cuda3std3__45__cpo5beginE:
	.zero		1
	.type		_ZN40_INTERNAL_452a0265_4_k_cu_3db6ed2e_257354cuda3std3__442_GLOBAL__N__452a0265_4_k_cu_3db6ed2e_257356ignoreE,@object
	.size		_ZN40_INTERNAL_452a0265_4_k_cu_3db6ed2e_257354cuda3std3__442_GLOBAL__N__452a0265_4_k_cu_3db6ed2e_257356ignoreE,(_ZN40_INTERNAL_452a0265_4_k_cu_3db6ed2e_257354cute7productE - _ZN40_INTERNAL_452a0265_4_k_cu_3db6ed2e_257354cuda3std3__442_GLOBAL__N__452a0265_4_k_cu_3db6ed2e_257356ignoreE)
_ZN40_INTERNAL_452a0265_4_k_cu_3db6ed2e_257354cuda3std3__442_GLOBAL__N__452a0265_4_k_cu_3db6ed2e_257356ignoreE:
	.zero		1
	.type		_ZN40_INTERNAL_452a0265_4_k_cu_3db6ed2e_257354cute7productE,@object
	.size		_ZN40_INTERNAL_452a0265_4_k_cu_3db6ed2e_257354cute7productE,(_ZN40_INTERNAL_452a0265_4_k_cu_3db6ed2e_257354cuda3std3__45__cpo3endE - _ZN40_INTERNAL_452a0265_4_k_cu_3db6ed2e_257354cute7productE)
_ZN40_INTERNAL_452a0265_4_k_cu_3db6ed2e_257354cute7productE:
	.zero		1
	.type		_ZN40_INTERNAL_452a0265_4_k_cu_3db6ed2e_257354cuda3std3__45__cpo3endE,@object
	.size		_ZN40_INTERNAL_452a0265_4_k_cu_3db6ed2e_257354cuda3std3__45__cpo3endE,(_ZN40_INTERNAL_452a0265_4_k_cu_3db6ed2e_257354cuda3std3__419piecewise_constructE - _ZN40_INTERNAL_452a0265_4_k_cu_3db6ed2e_257354cuda3std3__45__cpo3endE)
_ZN40_INTERNAL_452a0265_4_k_cu_3db6ed2e_257354cuda3std3__45__cpo3endE:
	.zero		1
	.type		_ZN40_INTERNAL_452a0265_4_k_cu_3db6ed2e_257354cuda3std3__419piecewise_constructE,@object
	.size		_ZN40_INTERNAL_452a0265_4_k_cu_3db6ed2e_257354cuda3std3__419piecewise_constructE,(_ZN40_INTERNAL_452a0265_4_k_cu_3db6ed2e_257354cuda3std3__45__cpo4cendE - _ZN40_INTERNAL_452a0265_4_k_cu_3db6ed2e_257354cuda3std3__419piecewise_constructE)
_ZN40_INTERNAL_452a0265_4_k_cu_3db6ed2e_257354cuda3std3__419piecewise_constructE:
	.zero		1
	.type		_ZN40_INTERNAL_452a0265_4_k_cu_3db6ed2e_257354cuda3std3__45__cpo4cendE,@object
	.size		_ZN40_INTERNAL_452a0265_4_k_cu_3db6ed2e_257354cuda3std3__45__cpo4cendE,(_ZN40_INTERNAL_452a0265_4_k_cu_3db6ed2e_257354cuda3std6ranges3__45__cpo4swapE - _ZN40_INTERNAL_452a0265_4_k_cu_3db6ed2e_257354cuda3std3__45__cpo4cendE)
_ZN40_INTERNAL_452a0265_4_k_cu_3db6ed2e_257354cuda3std3__45__cpo4cendE:
	.zero		1
	.type		_ZN40_INTERNAL_452a0265_4_k_cu_3db6ed2e_257354cuda3std6ranges3__45__cpo4swapE,@object
	.size		_ZN40_INTERNAL_452a0265_4_k_cu_3db6ed2e_257354cuda3std6ranges3__45__cpo4swapE,(.L_10 - _ZN40_INTERNAL_452a0265_4_k_cu_3db6ed2e_257354cuda3std6ranges3__45__cpo4swapE)
_ZN40_INTERNAL_452a0265_4_k_cu_3db6ed2e_257354cuda3std6ranges3__45__cpo4swapE:
	.zero		1
.L_10:


//--------------------- .nv.constant0._ZN7cutlass13device_kernelINS_4gemm6kernel13GemmUniversalIN4cute5tupleIJiiiiEEENS1_10collective13CollectiveMmaINS1_35MainloopSm100TmaUmmaWarpSpecializedILi2ELi2ELi4ENS5_IJNS4_1CILi1EEESB_SB_EEEEENS5_IJNSA_ILi64EEESE_NSA_ILi128EEEEEEaNS5_IJlSB_lEEEaSH_NS4_8TiledMMAINS4_8MMA_AtomIJNS4_15SM100_MMA_S8_SSIaaiLi64ELi64ELNS4_4UMMA5MajorE0ELSM_0ELNSL_8SaturateE0EEEEEENS4_6LayoutISC_NS5_IJNSA_ILi0EEESR_SR_EEEEENS5_IJNS4_10UnderscoreESU_SU_EEEEENS4_13SM90_TMA_LOADENS4_14ComposedLayoutINS4_7SwizzleILi3ELi4ELi3EEENS4_18smem_ptr_flag_bitsILi8EEENSQ_INS5_IJNSA_ILi8EEESF_EEENS5_IJSF_SB_EEEEEEEvNS4_8identityESX_S17_vS18_EENS_8epilogue10collective18CollectiveEpilogueINS1A_23Sm100TmaWarpSpecializedILi1ELi1ELi32ELb0ELb0EEEJSG_NS5_IJNSQ_ISE_SB_EES1F_EEEaSH_aSH_NS1A_6fusion15FusionCallbacksIS1E_NS1H_17LinearCombinationIaiaiLNS_15FloatRoundStyleE2EEESG_S1G_JEEENS4_5SM1004TMEM4LOAD26SM100_TMEM_LOAD_16dp32b32xESX_NSY_INSZ_ILi2ELi4ELi3EEES12_NSQ_INS5_IJS13_SE_EEENS5_IJSE_SB_EEEEEEENS4_39AutoVectorizingCopyWithAssumedAlignmentILi128EEENS4_14SM90_TMA_STOREES1V_S1X_S1X_EEEvvEEEEvNT_6ParamsE --------------------------
	.section	.nv.constant0._ZN7cutlass13device_kernelINS_4gemm6kernel13GemmUniversalIN4cute5tupleIJiiiiEEENS1_10collective13CollectiveMmaINS1_35MainloopSm100TmaUmmaWarpSpecializedILi2ELi2ELi4ENS5_IJNS4_1CILi1EEESB_SB_EEEEENS5_IJNSA_ILi64EEESE_NSA_ILi128EEEEEEaNS5_IJlSB_lEEEaSH_NS4_8TiledMMAINS4_8MMA_AtomIJNS4_15SM100_MMA_S8_SSIaaiLi64ELi64ELNS4_4UMMA5MajorE0ELSM_0ELNSL_8SaturateE0EEEEEENS4_6LayoutISC_NS5_IJNSA_ILi0EEESR_SR_EEEEENS5_IJNS4_10UnderscoreESU_SU_EEEEENS4_13SM90_TMA_LOADENS4_14ComposedLayoutINS4_7SwizzleILi3ELi4ELi3EEENS4_18smem_ptr_flag_bitsILi8EEENSQ_INS5_IJNSA_ILi8EEESF_EEENS5_IJSF_SB_EEEEEEEvNS4_8identityESX_S17_vS18_EENS_8epilogue10collective18CollectiveEpilogueINS1A_23Sm100TmaWarpSpecializedILi1ELi1ELi32ELb0ELb0EEEJSG_NS5_IJNSQ_ISE_SB_EES1F_EEEaSH_aSH_NS1A_6fusion15FusionCallbacksIS1E_NS1H_17LinearCombinationIaiaiLNS_15FloatRoundStyleE2EEESG_S1G_JEEENS4_5SM1004TMEM4LOAD26SM100_TMEM_LOAD_16dp32b32xESX_NSY_INSZ_ILi2ELi4ELi3EEES12_NSQ_INS5_IJS13_SE_EEENS5_IJSE_SB_EEEEEEENS4_39AutoVectorizingCopyWithAssumedAlignmentILi128EEENS4_14SM90_TMA_STOREES1V_S1X_S1X_EEEvvEEEEvNT_6ParamsE,"a",@progbits
	.sectionflags	@""
	.align	4
.nv.constant0._ZN7cutlass13device_kernelINS_4gemm6kernel13GemmUniversalIN4cute5tupleIJiiiiEEENS1_10collective13CollectiveMmaINS1_35MainloopSm100TmaUmmaWarpSpecializedILi2ELi2ELi4ENS5_IJNS4_1CILi1EEESB_SB_EEEEENS5_IJNSA_ILi64EEESE_NSA_ILi128EEEEEEaNS5_IJlSB_lEEEaSH_NS4_8TiledMMAINS4_8MMA_AtomIJNS4_15SM100_MMA_S8_SSIaaiLi64ELi64ELNS4_4UMMA5MajorE0ELSM_0ELNSL_8SaturateE0EEEEEENS4_6LayoutISC_NS5_IJNSA_ILi0EEESR_SR_EEEEENS5_IJNS4_10UnderscoreESU_SU_EEEEENS4_13SM90_TMA_LOADENS4_14ComposedLayoutINS4_7SwizzleILi3ELi4ELi3EEENS4_18smem_ptr_flag_bitsILi8EEENSQ_INS5_IJNSA_ILi8EEESF_EEENS5_IJSF_SB_EEEEEEEvNS4_8identityESX_S17_vS18_EENS_8epilogue10collective18CollectiveEpilogueINS1A_23Sm100TmaWarpSpecializedILi1ELi1ELi32ELb0ELb0EEEJSG_NS5_IJNSQ_ISE_SB_EES1F_EEEaSH_aSH_NS1A_6fusion15FusionCallbacksIS1E_NS1H_17LinearCombinationIaiaiLNS_15FloatRoundStyleE2EEESG_S1G_JEEENS4_5SM1004TMEM4LOAD26SM100_TMEM_LOAD_16dp32b32xESX_NSY_INSZ_ILi2ELi4ELi3EEES12_NSQ_INS5_IJS13_SE_EEENS5_IJSE_SB_EEEEEEENS4_39AutoVectorizingCopyWithAssumedAlignmentILi128EEENS4_14SM90_TMA_STOREES1V_S1X_S1X_EEEvvEEEEvNT_6ParamsE:
	.zero		2944


//--------------------- SYMBOLS --------------------------

	.type		.nv.reservedSmem.offset0,@object
	.size		.nv.reservedSmem.offset0,0x4
	.type		.nv.reservedSmem.cap,@object
	.size		.nv.reservedSmem.cap,0x4
	.type		__assertfail,@function
